//
// Generated by NVIDIA NVVM Compiler
//
// Compiler Build ID: CL-36424714
// Cuda compilation tools, release 13.0, V13.0.88
// Based on NVVM 20.0.0
//

.version 9.0
.target sm_100
.address_size 64

	// .globl	_Z24unpack_detections_kernelPK9DetectionPfS2_Pii
// _ZZ30generate_confidence_bar_kernelPKfiP14GpuDrawCommandPiiiiE8max_conf has been demoted

.visible .entry _Z24unpack_detections_kernelPK9DetectionPfS2_Pii(
	.param .u64 .ptr .align 1 _Z24unpack_detections_kernelPK9DetectionPfS2_Pii_param_0,
	.param .u64 .ptr .align 1 _Z24unpack_detections_kernelPK9DetectionPfS2_Pii_param_1,
	.param .u64 .ptr .align 1 _Z24unpack_detections_kernelPK9DetectionPfS2_Pii_param_2,
	.param .u64 .ptr .align 1 _Z24unpack_detections_kernelPK9DetectionPfS2_Pii_param_3,
	.param .u32 _Z24unpack_detections_kernelPK9DetectionPfS2_Pii_param_4
)
{
	.reg .pred 	%p<2>;
	.reg .b32 	%r<8>;
	.reg .b32 	%f<6>;
	.reg .b64 	%rd<16>;

	ld.param.u64 	%rd1, [_Z24unpack_detections_kernelPK9DetectionPfS2_Pii_param_0];
	ld.param.u64 	%rd2, [_Z24unpack_detections_kernelPK9DetectionPfS2_Pii_param_1];
	ld.param.u64 	%rd3, [_Z24unpack_detections_kernelPK9DetectionPfS2_Pii_param_2];
	ld.param.u64 	%rd4, [_Z24unpack_detections_kernelPK9DetectionPfS2_Pii_param_3];
	ld.param.u32 	%r2, [_Z24unpack_detections_kernelPK9DetectionPfS2_Pii_param_4];
	mov.u32 	%r3, %ctaid.x;
	mov.u32 	%r4, %ntid.x;
	mov.u32 	%r5, %tid.x;
	mad.lo.s32 	%r1, %r3, %r4, %r5;
	setp.ge.s32 	%p1, %r1, %r2;
	@%p1 bra 	$L__BB0_2;
	cvta.to.global.u64 	%rd5, %rd1;
	cvta.to.global.u64 	%rd6, %rd2;
	cvta.to.global.u64 	%rd7, %rd3;
	cvta.to.global.u64 	%rd8, %rd4;
	mul.wide.s32 	%rd9, %r1, 32;
	add.s64 	%rd10, %rd5, %rd9;
	ld.global.f32 	%f1, [%rd10];
	shl.b32 	%r6, %r1, 2;
	mul.wide.s32 	%rd11, %r6, 4;
	add.s64 	%rd12, %rd6, %rd11;
	st.global.f32 	[%rd12], %f1;
	ld.global.f32 	%f2, [%rd10+4];
	st.global.f32 	[%rd12+4], %f2;
	ld.global.f32 	%f3, [%rd10+8];
	st.global.f32 	[%rd12+8], %f3;
	ld.global.f32 	%f4, [%rd10+12];
	st.global.f32 	[%rd12+12], %f4;
	ld.global.f32 	%f5, [%rd10+16];
	mul.wide.s32 	%rd13, %r1, 4;
	add.s64 	%rd14, %rd7, %rd13;
	st.global.f32 	[%rd14], %f5;
	ld.global.u32 	%r7, [%rd10+20];
	add.s64 	%rd15, %rd8, %rd13;
	st.global.u32 	[%rd15], %r7;
$L__BB0_2:
	ret;

}
	// .globl	_Z23generate_overlay_kernelPKfS0_PKiP14GpuDrawCommandPiiiifi
.visible .entry _Z23generate_overlay_kernelPKfS0_PKiP14GpuDrawCommandPiiiifi(
	.param .u64 .ptr .align 1 _Z23generate_overlay_kernelPKfS0_PKiP14GpuDrawCommandPiiiifi_param_0,
	.param .u64 .ptr .align 1 _Z23generate_overlay_kernelPKfS0_PKiP14GpuDrawCommandPiiiifi_param_1,
	.param .u64 .ptr .align 1 _Z23generate_overlay_kernelPKfS0_PKiP14GpuDrawCommandPiiiifi_param_2,
	.param .u64 .ptr .align 1 _Z23generate_overlay_kernelPKfS0_PKiP14GpuDrawCommandPiiiifi_param_3,
	.param .u64 .ptr .align 1 _Z23generate_overlay_kernelPKfS0_PKiP14GpuDrawCommandPiiiifi_param_4,
	.param .u32 _Z23generate_overlay_kernelPKfS0_PKiP14GpuDrawCommandPiiiifi_param_5,
	.param .u32 _Z23generate_overlay_kernelPKfS0_PKiP14GpuDrawCommandPiiiifi_param_6,
	.param .u32 _Z23generate_overlay_kernelPKfS0_PKiP14GpuDrawCommandPiiiifi_param_7,
	.param .f32 _Z23generate_overlay_kernelPKfS0_PKiP14GpuDrawCommandPiiiifi_param_8,
	.param .u32 _Z23generate_overlay_kernelPKfS0_PKiP14GpuDrawCommandPiiiifi_param_9
)
{
	.reg .pred 	%p<7>;
	.reg .b16 	%rs<28>;
	.reg .b32 	%r<36>;
	.reg .b32 	%f<19>;
	.reg .b64 	%rd<28>;

	ld.param.u64 	%rd3, [_Z23generate_overlay_kernelPKfS0_PKiP14GpuDrawCommandPiiiifi_param_0];
	ld.param.u64 	%rd4, [_Z23generate_overlay_kernelPKfS0_PKiP14GpuDrawCommandPiiiifi_param_1];
	ld.param.u64 	%rd5, [_Z23generate_overlay_kernelPKfS0_PKiP14GpuDrawCommandPiiiifi_param_2];
	ld.param.u64 	%rd6, [_Z23generate_overlay_kernelPKfS0_PKiP14GpuDrawCommandPiiiifi_param_3];
	ld.param.u64 	%rd7, [_Z23generate_overlay_kernelPKfS0_PKiP14GpuDrawCommandPiiiifi_param_4];
	ld.param.u32 	%r13, [_Z23generate_overlay_kernelPKfS0_PKiP14GpuDrawCommandPiiiifi_param_5];
	ld.param.u32 	%r10, [_Z23generate_overlay_kernelPKfS0_PKiP14GpuDrawCommandPiiiifi_param_6];
	ld.param.u32 	%r11, [_Z23generate_overlay_kernelPKfS0_PKiP14GpuDrawCommandPiiiifi_param_7];
	ld.param.f32 	%f6, [_Z23generate_overlay_kernelPKfS0_PKiP14GpuDrawCommandPiiiifi_param_8];
	ld.param.u32 	%r12, [_Z23generate_overlay_kernelPKfS0_PKiP14GpuDrawCommandPiiiifi_param_9];
	mov.u32 	%r14, %ctaid.x;
	mov.u32 	%r15, %ntid.x;
	mov.u32 	%r16, %tid.x;
	mad.lo.s32 	%r1, %r14, %r15, %r16;
	setp.ge.s32 	%p1, %r1, %r13;
	@%p1 bra 	$L__BB1_12;
	cvta.to.global.u64 	%rd8, %rd4;
	mul.wide.s32 	%rd9, %r1, 4;
	add.s64 	%rd10, %rd8, %rd9;
	ld.global.f32 	%f1, [%rd10];
	setp.lt.f32 	%p2, %f1, %f6;
	@%p2 bra 	$L__BB1_12;
	shl.b32 	%r17, %r1, 2;
	cvta.to.global.u64 	%rd11, %rd3;
	mul.wide.s32 	%rd12, %r17, 4;
	add.s64 	%rd13, %rd11, %rd12;
	ld.global.f32 	%f7, [%rd13];
	ld.global.f32 	%f8, [%rd13+4];
	ld.global.f32 	%f9, [%rd13+8];
	ld.global.f32 	%f10, [%rd13+12];
	cvta.to.global.u64 	%rd14, %rd5;
	add.s64 	%rd16, %rd14, %rd9;
	ld.global.u32 	%r2, [%rd16];
	cvt.rn.f32.s32 	%f11, %r10;
	mul.f32 	%f2, %f7, %f11;
	cvt.rn.f32.s32 	%f12, %r11;
	mul.f32 	%f3, %f8, %f12;
	mul.f32 	%f4, %f9, %f11;
	mul.f32 	%f5, %f10, %f12;
	cvta.to.global.u64 	%rd17, %rd7;
	atom.global.add.u32 	%r3, [%rd17], 2;
	add.s32 	%r18, %r3, 1;
	setp.ge.s32 	%p3, %r18, %r12;
	@%p3 bra 	$L__BB1_12;
	mul.f32 	%f13, %f4, 0f3F000000;
	sub.f32 	%f14, %f2, %f13;
	mul.f32 	%f15, %f5, 0f3F000000;
	sub.f32 	%f16, %f3, %f15;
	cvta.to.global.u64 	%rd18, %rd6;
	mul.wide.s32 	%rd19, %r3, 84;
	add.s64 	%rd1, %rd18, %rd19;
	mov.b32 	%r19, 0;
	st.global.u32 	[%rd1], %r19;
	st.global.f32 	[%rd1+4], %f14;
	st.global.f32 	[%rd1+8], %f16;
	st.global.f32 	[%rd1+12], %f4;
	st.global.f32 	[%rd1+16], %f5;
	setp.ne.s32 	%p4, %r2, 0;
	selp.s32 	%r20, -1, 0, %p4;
	mov.b32 	%r21, 3;
	prmt.b32 	%r22, %r21, %r20, 0x3340U;
	mov.b32 	%r23, 65535;
	prmt.b32 	%r24, %r23, 0, 0x3340U;
	prmt.b32 	%r25, %r22, %r24, 0x5410U;
	st.global.u32 	[%rd1+20], %r25;
	mov.b16 	%rs4, 255;
	st.global.u8 	[%rd1+24], %rs4;
	add.s64 	%rd2, %rd1, 84;
	mov.b32 	%r26, 2;
	st.global.u32 	[%rd1+84], %r26;
	st.global.f32 	[%rd1+88], %f14;
	add.f32 	%f17, %f16, 0fC0A00000;
	st.global.f32 	[%rd1+92], %f17;
	mov.b16 	%rs5, 18;
	st.global.u16 	[%rd1+96], %rs5;
	st.global.v2.u8 	[%rd1+98], {%rs4, %rs4};
	st.global.v2.u8 	[%rd1+100], {%rs4, %rs4};
	mul.f32 	%f18, %f1, 0f42C80000;
	cvt.rzi.s32.f32 	%r4, %f18;
	@%p4 bra 	$L__BB1_5;
	mov.b16 	%rs6, 80;
	st.global.u8 	[%rd1+102], %rs6;
	mov.b16 	%rs7, 111;
	st.global.u8 	[%rd1+103], %rs7;
	mov.b16 	%rs8, 108;
	st.global.u8 	[%rd1+104], %rs8;
	mov.b16 	%rs9, 121;
	st.global.u8 	[%rd1+105], %rs9;
	mov.b16 	%rs10, 112;
	st.global.u8 	[%rd1+106], %rs10;
	mov.b16 	%rs11, 32;
	st.global.u8 	[%rd1+107], %rs11;
	mov.b32 	%r33, 6;
	bra.uni 	$L__BB1_6;
$L__BB1_5:
	mov.b16 	%rs12, 79;
	st.global.u8 	[%rd1+102], %rs12;
	mov.b16 	%rs13, 98;
	st.global.u8 	[%rd1+103], %rs13;
	mov.b16 	%rs14, 106;
	st.global.u8 	[%rd1+104], %rs14;
	mov.b16 	%rs15, 32;
	st.global.u8 	[%rd1+105], %rs15;
	mov.b32 	%r33, 4;
$L__BB1_6:
	setp.lt.s32 	%p5, %r4, 100;
	@%p5 bra 	$L__BB1_8;
	cvt.u64.u32 	%rd22, %r33;
	add.s64 	%rd23, %rd2, %rd22;
	mov.b16 	%rs24, 49;
	st.global.u8 	[%rd23+18], %rs24;
	add.s32 	%r34, %r33, 2;
	mov.b16 	%rs27, 48;
	st.global.u8 	[%rd23+19], %rs27;
	mov.b32 	%r35, 3;
	bra.uni 	$L__BB1_11;
$L__BB1_8:
	setp.lt.s32 	%p6, %r4, 10;
	@%p6 bra 	$L__BB1_10;
	cvt.u16.u32 	%rs17, %r4;
	mul.lo.s16 	%rs18, %rs17, 205;
	shr.u16 	%rs19, %rs18, 11;
	add.s16 	%rs20, %rs19, 48;
	add.s32 	%r34, %r33, 1;
	cvt.u64.u32 	%rd20, %r33;
	add.s64 	%rd21, %rd2, %rd20;
	st.global.u8 	[%rd21+18], %rs20;
	mul.lo.s16 	%rs21, %rs19, 10;
	sub.s16 	%rs22, %rs17, %rs21;
	or.b16  	%rs27, %rs22, 48;
	mov.b32 	%r35, 2;
	bra.uni 	$L__BB1_11;
$L__BB1_10:
	cvt.u16.u32 	%rs16, %r4;
	add.s16 	%rs27, %rs16, 48;
	mov.b32 	%r35, 1;
	mov.u32 	%r34, %r33;
$L__BB1_11:
	add.s32 	%r32, %r35, %r33;
	cvt.u64.u32 	%rd24, %r34;
	add.s64 	%rd25, %rd2, %rd24;
	st.global.u8 	[%rd25+18], %rs27;
	cvt.u64.u32 	%rd26, %r32;
	add.s64 	%rd27, %rd2, %rd26;
	mov.b16 	%rs25, 37;
	st.global.u8 	[%rd27+18], %rs25;
	mov.b16 	%rs26, 0;
	st.global.u8 	[%rd27+19], %rs26;
$L__BB1_12:
	ret;

}
	// .globl	_Z30generate_confidence_bar_kernelPKfiP14GpuDrawCommandPiiii
.visible .entry _Z30generate_confidence_bar_kernelPKfiP14GpuDrawCommandPiiii(
	.param .u64 .ptr .align 1 _Z30generate_confidence_bar_kernelPKfiP14GpuDrawCommandPiiii_param_0,
	.param .u32 _Z30generate_confidence_bar_kernelPKfiP14GpuDrawCommandPiiii_param_1,
	.param .u64 .ptr .align 1 _Z30generate_confidence_bar_kernelPKfiP14GpuDrawCommandPiiii_param_2,
	.param .u64 .ptr .align 1 _Z30generate_confidence_bar_kernelPKfiP14GpuDrawCommandPiiii_param_3,
	.param .u32 _Z30generate_confidence_bar_kernelPKfiP14GpuDrawCommandPiiii_param_4,
	.param .u32 _Z30generate_confidence_bar_kernelPKfiP14GpuDrawCommandPiiii_param_5,
	.param .u32 _Z30generate_confidence_bar_kernelPKfiP14GpuDrawCommandPiiii_param_6
)
{
	.reg .pred 	%p<10>;
	.reg .b16 	%rs<8>;
	.reg .b32 	%r<20>;
	.reg .b32 	%f<19>;
	.reg .b64 	%rd<11>;
	// demoted variable
	.shared .align 4 .f32 _ZZ30generate_confidence_bar_kernelPKfiP14GpuDrawCommandPiiiiE8max_conf;
	ld.param.u64 	%rd4, [_Z30generate_confidence_bar_kernelPKfiP14GpuDrawCommandPiiii_param_0];
	ld.param.u32 	%r6, [_Z30generate_confidence_bar_kernelPKfiP14GpuDrawCommandPiiii_param_1];
	ld.param.u64 	%rd5, [_Z30generate_confidence_bar_kernelPKfiP14GpuDrawCommandPiiii_param_2];
	ld.param.u64 	%rd6, [_Z30generate_confidence_bar_kernelPKfiP14GpuDrawCommandPiiii_param_3];
	ld.param.u32 	%r7, [_Z30generate_confidence_bar_kernelPKfiP14GpuDrawCommandPiiii_param_4];
	ld.param.u32 	%r8, [_Z30generate_confidence_bar_kernelPKfiP14GpuDrawCommandPiiii_param_5];
	ld.param.u32 	%r9, [_Z30generate_confidence_bar_kernelPKfiP14GpuDrawCommandPiiii_param_6];
	mov.u32 	%r1, %tid.x;
	setp.ne.s32 	%p1, %r1, 0;
	@%p1 bra 	$L__BB2_2;
	mov.b32 	%r10, 0;
	st.shared.u32 	[_ZZ30generate_confidence_bar_kernelPKfiP14GpuDrawCommandPiiiiE8max_conf], %r10;
$L__BB2_2:
	bar.sync 	0;
	setp.ge.s32 	%p2, %r1, %r6;
	@%p2 bra 	$L__BB2_4;
	cvta.to.global.u64 	%rd7, %rd4;
	mul.wide.u32 	%rd8, %r1, 4;
	add.s64 	%rd9, %rd7, %rd8;
	ld.global.u32 	%r11, [%rd9];
	atom.shared.max.s32 	%r12, [_ZZ30generate_confidence_bar_kernelPKfiP14GpuDrawCommandPiiiiE8max_conf], %r11;
$L__BB2_4:
	setp.ne.s32 	%p3, %r1, 0;
	bar.sync 	0;
	ld.shared.f32 	%f7, [_ZZ30generate_confidence_bar_kernelPKfiP14GpuDrawCommandPiiiiE8max_conf];
	setp.leu.f32 	%p4, %f7, 0f00000000;
	or.pred  	%p5, %p3, %p4;
	@%p5 bra 	$L__BB2_12;
	cvt.rn.f32.s32 	%f8, %r7;
	add.f32 	%f2, %f8, 0fC1F00000;
	cvt.rn.f32.s32 	%f9, %r8;
	add.f32 	%f3, %f9, 0fC2C80000;
	mul.f32 	%f10, %f7, 0f41A00000;
	cvt.rzi.s32.f32 	%r2, %f10;
	setp.lt.s32 	%p6, %r2, 1;
	@%p6 bra 	$L__BB2_12;
	cvta.to.global.u64 	%rd1, %rd6;
	cvta.to.global.u64 	%rd2, %rd5;
	add.f32 	%f4, %f3, 0fC1A00000;
	add.f32 	%f5, %f2, 0fC1A00000;
	mov.b32 	%r19, 0;
$L__BB2_7:
	atom.global.add.u32 	%r4, [%rd1], 1;
	setp.ge.s32 	%p7, %r4, %r9;
	@%p7 bra 	$L__BB2_12;
	mul.wide.s32 	%rd10, %r4, 84;
	add.s64 	%rd3, %rd2, %rd10;
	mov.b32 	%r14, 1;
	st.global.u32 	[%rd3], %r14;
	st.global.f32 	[%rd3+4], %f5;
	cvt.rn.f32.u32 	%f11, %r19;
	fma.rn.f32 	%f12, %f11, 0f40A00000, %f4;
	st.global.f32 	[%rd3+8], %f12;
	mov.b32 	%r15, 1106247680;
	st.global.u32 	[%rd3+12], %r15;
	mov.b32 	%r16, 1084227584;
	st.global.u32 	[%rd3+16], %r16;
	mov.b16 	%rs1, 0;
	st.global.u8 	[%rd3+20], %rs1;
	div.rn.f32 	%f6, %f11, 0f41A00000;
	setp.geu.f32 	%p8, %f6, 0f3F000000;
	@%p8 bra 	$L__BB2_10;
	mov.b16 	%rs4, 255;
	st.global.u8 	[%rd3+21], %rs4;
	add.f32 	%f17, %f6, %f6;
	mul.f32 	%f18, %f17, 0f437F0000;
	cvt.rzi.u32.f32 	%r18, %f18;
	cvt.u16.u32 	%rs5, %r18;
	mov.b16 	%rs6, 0;
	st.global.v2.u8 	[%rd3+22], {%rs5, %rs6};
	bra.uni 	$L__BB2_11;
$L__BB2_10:
	mov.f32 	%f13, 0f3F800000;
	sub.f32 	%f14, %f13, %f6;
	add.f32 	%f15, %f14, %f14;
	mul.f32 	%f16, %f15, 0f437F0000;
	cvt.rzi.u32.f32 	%r17, %f16;
	st.global.u8 	[%rd3+21], %r17;
	mov.b16 	%rs2, 0;
	mov.b16 	%rs3, 255;
	st.global.v2.u8 	[%rd3+22], {%rs3, %rs2};
$L__BB2_11:
	mov.b16 	%rs7, 200;
	st.global.u8 	[%rd3+24], %rs7;
	add.s32 	%r19, %r19, 1;
	setp.ne.s32 	%p9, %r19, %r2;
	@%p9 bra 	$L__BB2_7;
$L__BB2_12:
	ret;

}


// ===== COMPILED SASS (sm_100) =====

	.target	sm_100

	.elftype	@"ET_EXEC"


//--------------------- .note.nv.tkinfo           --------------------------
	.section	.note.nv.tkinfo,"",@"SHT_NOTE"
	.sectionflags	@"SHF_NOTE_NV_TKINFO"
	.tkinfo
        /*0018*/ 	.word	0x00000002
        /*0030*/ 	.string	""
        /*0030*/ 	.string	"ptxas"
        /*0030*/ 	.string	"Cuda compilation tools, release 13.0, V13.0.88"
        /*0030*/ 	.string	"Build cuda_13.0.r13.0/compiler.36424714_0"
        /*0030*/ 	.string	"-arch sm_100 -m 64 "



//--------------------- .note.nv.cuinfo           --------------------------
	.section	.note.nv.cuinfo,"",@"SHT_NOTE"
	.sectionflags	@"SHF_NOTE_NV_CUINFO"
        /*0018*/ 	.short	0x0002
        /*001a*/ 	.short	0x0064
        /*001c*/ 	.short	0x0082
	.zero		2


//--------------------- .nv.info                  --------------------------
	.section	.nv.info,"",@"SHT_CUDA_INFO"
	.align	4


	//----- nvinfo : EIATTR_REGCOUNT
	.align		4
        /*0000*/ 	.byte	0x04, 0x2f
        /*0002*/ 	.short	(.L_1 - .L_0)
	.align		4
.L_0:
        /*0004*/ 	.word	index@(_Z24unpack_detections_kernelPK9DetectionPfS2_Pii)
        /*0008*/ 	.word	0x00000018


	//----- nvinfo : EIATTR_FRAME_SIZE
	.align		4
.L_1:
        /*000c*/ 	.byte	0x04, 0x11
        /*000e*/ 	.short	(.L_3 - .L_2)
	.align		4
.L_2:
        /*0010*/ 	.word	index@(_Z24unpack_detections_kernelPK9DetectionPfS2_Pii)
        /*0014*/ 	.word	0x00000000


	//----- nvinfo : EIATTR_REGCOUNT
	.align		4
.L_3:
        /*0018*/ 	.byte	0x04, 0x2f
        /*001a*/ 	.short	(.L_5 - .L_4)
	.align		4
.L_4:
        /*001c*/ 	.word	index@(_Z23generate_overlay_kernelPKfS0_PKiP14GpuDrawCommandPiiiifi)
        /*0020*/ 	.word	0x00000012


	//----- nvinfo : EIATTR_FRAME_SIZE
	.align		4
.L_5:
        /*0024*/ 	.byte	0x04, 0x11
        /*0026*/ 	.short	(.L_7 - .L_6)
	.align		4
.L_6:
        /*0028*/ 	.word	index@(_Z23generate_overlay_kernelPKfS0_PKiP14GpuDrawCommandPiiiifi)
        /*002c*/ 	.word	0x00000000


	//----- nvinfo : EIATTR_REGCOUNT
	.align		4
.L_7:
        /*0030*/ 	.byte	0x04, 0x2f
        /*0032*/ 	.short	(.L_9 - .L_8)
	.align		4
.L_8:
        /*0034*/ 	.word	index@(_Z30generate_confidence_bar_kernelPKfiP14GpuDrawCommandPiiii)
        /*0038*/ 	.word	0x00000016


	//----- nvinfo : EIATTR_FRAME_SIZE
	.align		4
.L_9:
        /*003c*/ 	.byte	0x04, 0x11
        /*003e*/ 	.short	(.L_11 - .L_10)
	.align		4
.L_10:
        /*0040*/ 	.word	index@($__internal_0_$__cuda_sm3x_div_rn_noftz_f32_slowpath)
        /*0044*/ 	.word	0x00000000


	//----- nvinfo : EIATTR_FRAME_SIZE
	.align		4
.L_11:
        /*0048*/ 	.byte	0x04, 0x11
        /*004a*/ 	.short	(.L_13 - .L_12)
	.align		4
.L_12:
        /*004c*/ 	.word	index@(_Z30generate_confidence_bar_kernelPKfiP14GpuDrawCommandPiiii)
        /*0050*/ 	.word	0x00000000


	//----- nvinfo : EIATTR_MIN_STACK_SIZE
	.align		4
.L_13:
        /*0054*/ 	.byte	0x04, 0x12
        /*0056*/ 	.short	(.L_15 - .L_14)
	.align		4
.L_14:
        /*0058*/ 	.word	index@(_Z30generate_confidence_bar_kernelPKfiP14GpuDrawCommandPiiii)
        /*005c*/ 	.word	0x00000000


	//----- nvinfo : EIATTR_MIN_STACK_SIZE
	.align		4
.L_15:
        /*0060*/ 	.byte	0x04, 0x12
        /*0062*/ 	.short	(.L_17 - .L_16)
	.align		4
.L_16:
        /*0064*/ 	.word	index@(_Z23generate_overlay_kernelPKfS0_PKiP14GpuDrawCommandPiiiifi)
        /*0068*/ 	.word	0x00000000


	//----- nvinfo : EIATTR_MIN_STACK_SIZE
	.align		4
.L_17:
        /*006c*/ 	.byte	0x04, 0x12
        /*006e*/ 	.short	(.L_19 - .L_18)
	.align		4
.L_18:
        /*0070*/ 	.word	index@(_Z24unpack_detections_kernelPK9DetectionPfS2_Pii)
        /*0074*/ 	.word	0x00000000
.L_19:


//--------------------- .nv.compat                --------------------------
	.section	.nv.compat,"",@"SHT_CUDA_COMPAT_INFO"
	.align	4
        /*0000*/ 	.byte	0x02, 0x09, 0x00, 0x00, 0x02, 0x02, 0x01, 0x00, 0x02, 0x05, 0x05, 0x00, 0x03, 0x07, 0x01, 0x01
        /*0010*/ 	.byte	0x02, 0x03, 0x00, 0x00, 0x02, 0x06, 0x01, 0x00, 0x04, 0x0b, 0x08, 0x00, 0x01, 0x00, 0x00, 0x00
        /*0020*/ 	.byte	0x00, 0x00, 0x00, 0x00


//--------------------- .nv.info._Z30generate_confidence_bar_kernelPKfiP14GpuDrawCommandPiiii --------------------------
	.section	.nv.info._Z30generate_confidence_bar_kernelPKfiP14GpuDrawCommandPiiii,"",@"SHT_CUDA_INFO"
	.sectionflags	@""
	.align	4


	//----- nvinfo : EIATTR_CUDA_API_VERSION
	.align		4
        /*0000*/ 	.byte	0x04, 0x37
        /*0002*/ 	.short	(.L_21 - .L_20)
.L_20:
        /*0004*/ 	.word	0x00000082


	//----- nvinfo : EIATTR_KPARAM_INFO
	.align		4
.L_21:
        /*0008*/ 	.byte	0x04, 0x17
        /*000a*/ 	.short	(.L_23 - .L_22)
.L_22:
        /*000c*/ 	.word	0x00000000
        /*0010*/ 	.short	0x0006
        /*0012*/ 	.short	0x0028
        /*0014*/ 	.byte	0x00, 0xf0, 0x11, 0x00


	//----- nvinfo : EIATTR_KPARAM_INFO
	.align		4
.L_23:
        /*0018*/ 	.byte	0x04, 0x17
        /*001a*/ 	.short	(.L_25 - .L_24)
.L_24:
        /*001c*/ 	.word	0x00000000
        /*0020*/ 	.short	0x0005
        /*0022*/ 	.short	0x0024
        /*0024*/ 	.byte	0x00, 0xf0, 0x11, 0x00


	//----- nvinfo : EIATTR_KPARAM_INFO
	.align		4
.L_25:
        /*0028*/ 	.byte	0x04, 0x17
        /*002a*/ 	.short	(.L_27 - .L_26)
.L_26:
        /*002c*/ 	.word	0x00000000
        /*0030*/ 	.short	0x0004
        /*0032*/ 	.short	0x0020
        /*0034*/ 	.byte	0x00, 0xf0, 0x11, 0x00


	//----- nvinfo : EIATTR_KPARAM_INFO
	.align		4
.L_27:
        /*0038*/ 	.byte	0x04, 0x17
        /*003a*/ 	.short	(.L_29 - .L_28)
.L_28:
        /*003c*/ 	.word	0x00000000
        /*0040*/ 	.short	0x0003
        /*0042*/ 	.short	0x0018
        /*0044*/ 	.byte	0x00, 0xf5, 0x21, 0x00


	//----- nvinfo : EIATTR_KPARAM_INFO
	.align		4
.L_29:
        /*0048*/ 	.byte	0x04, 0x17
        /*004a*/ 	.short	(.L_31 - .L_30)
.L_30:
        /*004c*/ 	.word	0x00000000
        /*0050*/ 	.short	0x0002
        /*0052*/ 	.short	0x0010
        /*0054*/ 	.byte	0x00, 0xf5, 0x21, 0x00


	//----- nvinfo : EIATTR_KPARAM_INFO
	.align		4
.L_31:
        /*0058*/ 	.byte	0x04, 0x17
        /*005a*/ 	.short	(.L_33 - .L_32)
.L_32:
        /*005c*/ 	.word	0x00000000
        /*0060*/ 	.short	0x0001
        /*0062*/ 	.short	0x0008
        /*0064*/ 	.byte	0x00, 0xf0, 0x11, 0x00


	//----- nvinfo : EIATTR_KPARAM_INFO
	.align		4
.L_33:
        /*0068*/ 	.byte	0x04, 0x17
        /*006a*/ 	.short	(.L_35 - .L_34)
.L_34:
        /*006c*/ 	.word	0x00000000
        /*0070*/ 	.short	0x0000
        /*0072*/ 	.short	0x0000
        /*0074*/ 	.byte	0x00, 0xf5, 0x21, 0x00


	//----- nvinfo : EIATTR_SPARSE_MMA_MASK
	.align		4
.L_35:
        /*0078*/ 	.byte	0x03, 0x50
        /*007a*/ 	.short	0x0000


	//----- nvinfo : EIATTR_MAXREG_COUNT
	.align		4
        /*007c*/ 	.byte	0x03, 0x1b
        /*007e*/ 	.short	0x00ff


	//----- nvinfo : EIATTR_NUM_BARRIERS
	.align		4
        /*0080*/ 	.byte	0x02, 0x4c
        /*0082*/ 	.byte	0x01
	.zero		1


	//----- nvinfo : EIATTR_MERCURY_ISA_VERSION
	.align		4
        /*0084*/ 	.byte	0x03, 0x5f
        /*0086*/ 	.short	0x0101


	//----- nvinfo : EIATTR_INT_WARP_WIDE_INSTR_OFFSETS
	.align		4
        /*0088*/ 	.byte	0x04, 0x31
        /*008a*/ 	.short	(.L_37 - .L_36)


	//   ....[0]....
.L_36:
        /*008c*/ 	.word	0x00000110


	//   ....[1]....
        /*0090*/ 	.word	0x00000170


	//   ....[2]....
        /*0094*/ 	.word	0x00000320


	//   ....[3]....
        /*0098*/ 	.word	0x000003b0


	//----- nvinfo : EIATTR_VRC_CTA_INIT_COUNT
	.align		4
.L_37:
        /*009c*/ 	.byte	0x02, 0x4a
	.zero		1
	.zero		1


	//----- nvinfo : EIATTR_EXIT_INSTR_OFFSETS
	.align		4
        /*00a0*/ 	.byte	0x04, 0x1c
        /*00a2*/ 	.short	(.L_39 - .L_38)


	//   ....[0]....
.L_38:
        /*00a4*/ 	.word	0x00000220


	//   ....[1]....
        /*00a8*/ 	.word	0x00000260


	//   ....[2]....
        /*00ac*/ 	.word	0x000003e0


	//   ....[3]....
        /*00b0*/ 	.word	0x000006d0


	//----- nvinfo : EIATTR_CRS_STACK_SIZE
	.align		4
.L_39:
        /*00b4*/ 	.byte	0x04, 0x1e
        /*00b6*/ 	.short	(.L_41 - .L_40)
.L_40:
        /*00b8*/ 	.word	0x00000000


	//----- nvinfo : EIATTR_CBANK_PARAM_SIZE
	.align		4
.L_41:
        /*00bc*/ 	.byte	0x03, 0x19
        /*00be*/ 	.short	0x002c


	//----- nvinfo : EIATTR_PARAM_CBANK
	.align		4
        /*00c0*/ 	.byte	0x04, 0x0a
        /*00c2*/ 	.short	(.L_43 - .L_42)
	.align		4
.L_42:
        /*00c4*/ 	.word	index@(.nv.constant0._Z30generate_confidence_bar_kernelPKfiP14GpuDrawCommandPiiii)
        /*00c8*/ 	.short	0x0380
        /*00ca*/ 	.short	0x002c


	//----- nvinfo : EIATTR_SW_WAR
	.align		4
.L_43:
        /*00cc*/ 	.byte	0x04, 0x36
        /*00ce*/ 	.short	(.L_45 - .L_44)
.L_44:
        /*00d0*/ 	.word	0x00000008
.L_45:


//--------------------- .nv.info._Z23generate_overlay_kernelPKfS0_PKiP14GpuDrawCommandPiiiifi --------------------------
	.section	.nv.info._Z23generate_overlay_kernelPKfS0_PKiP14GpuDrawCommandPiiiifi,"",@"SHT_CUDA_INFO"
	.sectionflags	@""
	.align	4


	//----- nvinfo : EIATTR_CUDA_API_VERSION
	.align		4
        /*0000*/ 	.byte	0x04, 0x37
        /*0002*/ 	.short	(.L_47 - .L_46)
.L_46:
        /*0004*/ 	.word	0x00000082


	//----- nvinfo : EIATTR_KPARAM_INFO
	.align		4
.L_47:
        /*0008*/ 	.byte	0x04, 0x17
        /*000a*/ 	.short	(.L_49 - .L_48)
.L_48:
        /*000c*/ 	.word	0x00000000
        /*0010*/ 	.short	0x0009
        /*0012*/ 	.short	0x0038
        /*0014*/ 	.byte	0x00, 0xf0, 0x11, 0x00


	//----- nvinfo : EIATTR_KPARAM_INFO
	.align		4
.L_49:
        /*0018*/ 	.byte	0x04, 0x17
        /*001a*/ 	.short	(.L_51 - .L_50)
.L_50:
        /*001c*/ 	.word	0x00000000
        /*0020*/ 	.short	0x0008
        /*0022*/ 	.short	0x0034
        /*0024*/ 	.byte	0x00, 0xf0, 0x11, 0x00


	//----- nvinfo : EIATTR_KPARAM_INFO
	.align		4
.L_51:
        /*0028*/ 	.byte	0x04, 0x17
        /*002a*/ 	.short	(.L_53 - .L_52)
.L_52:
        /*002c*/ 	.word	0x00000000
        /*0030*/ 	.short	0x0007
        /*0032*/ 	.short	0x0030
        /*0034*/ 	.byte	0x00, 0xf0, 0x11, 0x00


	//----- nvinfo : EIATTR_KPARAM_INFO
	.align		4
.L_53:
        /*0038*/ 	.byte	0x04, 0x17
        /*003a*/ 	.short	(.L_55 - .L_54)
.L_54:
        /*003c*/ 	.word	0x00000000
        /*0040*/ 	.short	0x0006
        /*0042*/ 	.short	0x002c
        /*0044*/ 	.byte	0x00, 0xf0, 0x11, 0x00


	//----- nvinfo : EIATTR_KPARAM_INFO
	.align		4
.L_55:
        /*0048*/ 	.byte	0x04, 0x17
        /*004a*/ 	.short	(.L_57 - .L_56)
.L_56:
        /*004c*/ 	.word	0x00000000
        /*0050*/ 	.short	0x0005
        /*0052*/ 	.short	0x0028
        /*0054*/ 	.byte	0x00, 0xf0, 0x11, 0x00


	//----- nvinfo : EIATTR_KPARAM_INFO
	.align		4
.L_57:
        /*0058*/ 	.byte	0x04, 0x17
        /*005a*/ 	.short	(.L_59 - .L_58)
.L_58:
        /*005c*/ 	.word	0x00000000
        /*0060*/ 	.short	0x0004
        /*0062*/ 	.short	0x0020
        /*0064*/ 	.byte	0x00, 0xf5, 0x21, 0x00


	//----- nvinfo : EIATTR_KPARAM_INFO
	.align		4
.L_59:
        /*0068*/ 	.byte	0x04, 0x17
        /*006a*/ 	.short	(.L_61 - .L_60)
.L_60:
        /*006c*/ 	.word	0x00000000
        /*0070*/ 	.short	0x0003
        /*0072*/ 	.short	0x0018
        /*0074*/ 	.byte	0x00, 0xf5, 0x21, 0x00


	//----- nvinfo : EIATTR_KPARAM_INFO
	.align		4
.L_61:
        /*0078*/ 	.byte	0x04, 0x17
        /*007a*/ 	.short	(.L_63 - .L_62)
.L_62:
        /*007c*/ 	.word	0x00000000
        /*0080*/ 	.short	0x0002
        /*0082*/ 	.short	0x0010
        /*0084*/ 	.byte	0x00, 0xf5, 0x21, 0x00


	//----- nvinfo : EIATTR_KPARAM_INFO
	.align		4
.L_63:
        /*0088*/ 	.byte	0x04, 0x17
        /*008a*/ 	.short	(.L_65 - .L_64)
.L_64:
        /*008c*/ 	.word	0x00000000
        /*0090*/ 	.short	0x0001
        /*0092*/ 	.short	0x0008
        /*0094*/ 	.byte	0x00, 0xf5, 0x21, 0x00


	//----- nvinfo : EIATTR_KPARAM_INFO
	.align		4
.L_65:
        /*0098*/ 	.byte	0x04, 0x17
        /*009a*/ 	.short	(.L_67 - .L_66)
.L_66:
        /*009c*/ 	.word	0x00000000
        /*00a0*/ 	.short	0x0000
        /*00a2*/ 	.short	0x0000
        /*00a4*/ 	.byte	0x00, 0xf5, 0x21, 0x00


	//----- nvinfo : EIATTR_SPARSE_MMA_MASK
	.align		4
.L_67:
        /*00a8*/ 	.byte	0x03, 0x50
        /*00aa*/ 	.short	0x0000


	//----- nvinfo : EIATTR_MAXREG_COUNT
	.align		4
        /*00ac*/ 	.byte	0x03, 0x1b
        /*00ae*/ 	.short	0x00ff


	//----- nvinfo : EIATTR_MERCURY_ISA_VERSION
	.align		4
        /*00b0*/ 	.byte	0x03, 0x5f
        /*00b2*/ 	.short	0x0101


	//----- nvinfo : EIATTR_INT_WARP_WIDE_INSTR_OFFSETS
	.align		4
        /*00b4*/ 	.byte	0x04, 0x31
        /*00b6*/ 	.short	(.L_69 - .L_68)


	//   ....[0]....
.L_68:
        /*00b8*/ 	.word	0x00000110


	//   ....[1]....
        /*00bc*/ 	.word	0x00000290


	//----- nvinfo : EIATTR_VRC_CTA_INIT_COUNT
	.align		4
.L_69:
        /*00c0*/ 	.byte	0x02, 0x4a
	.zero		1
	.zero		1


	//----- nvinfo : EIATTR_EXIT_INSTR_OFFSETS
	.align		4
        /*00c4*/ 	.byte	0x04, 0x1c
        /*00c6*/ 	.short	(.L_71 - .L_70)


	//   ....[0]....
.L_70:
        /*00c8*/ 	.word	0x00000070


	//   ....[1]....
        /*00cc*/ 	.word	0x000000e0


	//   ....[2]....
        /*00d0*/ 	.word	0x000002d0


	//   ....[3]....
        /*00d4*/ 	.word	0x00000980


	//----- nvinfo : EIATTR_CRS_STACK_SIZE
	.align		4
.L_71:
        /*00d8*/ 	.byte	0x04, 0x1e
        /*00da*/ 	.short	(.L_73 - .L_72)
.L_72:
        /*00dc*/ 	.word	0x00000000


	//----- nvinfo : EIATTR_CBANK_PARAM_SIZE
	.align		4
.L_73:
        /*00e0*/ 	.byte	0x03, 0x19
        /*00e2*/ 	.short	0x003c


	//----- nvinfo : EIATTR_PARAM_CBANK
	.align		4
        /*00e4*/ 	.byte	0x04, 0x0a
        /*00e6*/ 	.short	(.L_75 - .L_74)
	.align		4
.L_74:
        /*00e8*/ 	.word	index@(.nv.constant0._Z23generate_overlay_kernelPKfS0_PKiP14GpuDrawCommandPiiiifi)
        /*00ec*/ 	.short	0x0380
        /*00ee*/ 	.short	0x003c


	//----- nvinfo : EIATTR_SW_WAR
	.align		4
.L_75:
        /*00f0*/ 	.byte	0x04, 0x36
        /*00f2*/ 	.short	(.L_77 - .L_76)
.L_76:
        /*00f4*/ 	.word	0x00000008
.L_77:


//--------------------- .nv.info._Z24unpack_detections_kernelPK9DetectionPfS2_Pii --------------------------
	.section	.nv.info._Z24unpack_detections_kernelPK9DetectionPfS2_Pii,"",@"SHT_CUDA_INFO"
	.sectionflags	@""
	.align	4


	//----- nvinfo : EIATTR_CUDA_API_VERSION
	.align		4
        /*0000*/ 	.byte	0x04, 0x37
        /*0002*/ 	.short	(.L_79 - .L_78)
.L_78:
        /*0004*/ 	.word	0x00000082


	//----- nvinfo : EIATTR_KPARAM_INFO
	.align		4
.L_79:
        /*0008*/ 	.byte	0x04, 0x17
        /*000a*/ 	.short	(.L_81 - .L_80)
.L_80:
        /*000c*/ 	.word	0x00000000
        /*0010*/ 	.short	0x0004
        /*0012*/ 	.short	0x0020
        /*0014*/ 	.byte	0x00, 0xf0, 0x11, 0x00


	//----- nvinfo : EIATTR_KPARAM_INFO
	.align		4
.L_81:
        /*0018*/ 	.byte	0x04, 0x17
        /*001a*/ 	.short	(.L_83 - .L_82)
.L_82:
        /*001c*/ 	.word	0x00000000
        /*0020*/ 	.short	0x0003
        /*0022*/ 	.short	0x0018
        /*0024*/ 	.byte	0x00, 0xf5, 0x21, 0x00


	//----- nvinfo : EIATTR_KPARAM_INFO
	.align		4
.L_83:
        /*0028*/ 	.byte	0x04, 0x17
        /*002a*/ 	.short	(.L_85 - .L_84)
.L_84:
        /*002c*/ 	.word	0x00000000
        /*0030*/ 	.short	0x0002
        /*0032*/ 	.short	0x0010
        /*0034*/ 	.byte	0x00, 0xf5, 0x21, 0x00


	//----- nvinfo : EIATTR_KPARAM_INFO
	.align		4
.L_85:
        /*0038*/ 	.byte	0x04, 0x17
        /*003a*/ 	.short	(.L_87 - .L_86)
.L_86:
        /*003c*/ 	.word	0x00000000
        /*0040*/ 	.short	0x0001
        /*0042*/ 	.short	0x0008
        /*0044*/ 	.byte	0x00, 0xf5, 0x21, 0x00


	//----- nvinfo : EIATTR_KPARAM_INFO
	.align		4
.L_87:
        /*0048*/ 	.byte	0x04, 0x17
        /*004a*/ 	.short	(.L_89 - .L_88)
.L_88:
        /*004c*/ 	.word	0x00000000
        /*0050*/ 	.short	0x0000
        /*0052*/ 	.short	0x0000
        /*0054*/ 	.byte	0x00, 0xf5, 0x21, 0x00


	//----- nvinfo : EIATTR_SPARSE_MMA_MASK
	.align		4
.L_89:
        /*0058*/ 	.byte	0x03, 0x50
        /*005a*/ 	.short	0x0000


	//----- nvinfo : EIATTR_MAXREG_COUNT
	.align		4
        /*005c*/ 	.byte	0x03, 0x1b
        /*005e*/ 	.short	0x00ff


	//----- nvinfo : EIATTR_MERCURY_ISA_VERSION
	.align		4
        /*0060*/ 	.byte	0x03, 0x5f
        /*0062*/ 	.short	0x0101


	//----- nvinfo : EIATTR_VRC_CTA_INIT_COUNT
	.align		4
        /*0064*/ 	.byte	0x02, 0x4a
	.zero		1
	.zero		1


	//----- nvinfo : EIATTR_EXIT_INSTR_OFFSETS
	.align		4
        /*0068*/ 	.byte	0x04, 0x1c
        /*006a*/ 	.short	(.L_91 - .L_90)


	//   ....[0]....
.L_90:
        /*006c*/ 	.word	0x00000070


	//   ....[1]....
        /*0070*/ 	.word	0x000001e0


	//----- nvinfo : EIATTR_CBANK_PARAM_SIZE
	.align		4
.L_91:
        /*0074*/ 	.byte	0x03, 0x19
        /*0076*/ 	.short	0x0024


	//----- nvinfo : EIATTR_PARAM_CBANK
	.align		4
        /*0078*/ 	.byte	0x04, 0x0a
        /*007a*/ 	.short	(.L_93 - .L_92)
	.align		4
.L_92:
        /*007c*/ 	.word	index@(.nv.constant0._Z24unpack_detections_kernelPK9DetectionPfS2_Pii)
        /*0080*/ 	.short	0x0380
        /*0082*/ 	.short	0x0024


	//----- nvinfo : EIATTR_SW_WAR
	.align		4
.L_93:
        /*0084*/ 	.byte	0x04, 0x36
        /*0086*/ 	.short	(.L_95 - .L_94)
.L_94:
        /*0088*/ 	.word	0x00000008
.L_95:


//--------------------- .nv.callgraph             --------------------------
	.section	.nv.callgraph,"",@"SHT_CUDA_CALLGRAPH"
	.align	4
	.sectionentsize	8
	.align		4
        /*0000*/ 	.word	0x00000000
	.align		4
        /*0004*/ 	.word	0xffffffff
	.align		4
        /*0008*/ 	.word	0x00000000
	.align		4
        /*000c*/ 	.word	0xfffffffe
	.align		4
        /*0010*/ 	.word	0x00000000
	.align		4
        /*0014*/ 	.word	0xfffffffd
	.align		4
        /*0018*/ 	.word	0x00000000
	.align		4
        /*001c*/ 	.word	0xfffffffc


//--------------------- .text._Z30generate_confidence_bar_kernelPKfiP14GpuDrawCommandPiiii --------------------------
	.section	.text._Z30generate_confidence_bar_kernelPKfiP14GpuDrawCommandPiiii,"ax",@progbits
	.align	128
        .global         _Z30generate_confidence_bar_kernelPKfiP14GpuDrawCommandPiiii
        .type           _Z30generate_confidence_bar_kernelPKfiP14GpuDrawCommandPiiii,@function
        .size           _Z30generate_confidence_bar_kernelPKfiP14GpuDrawCommandPiiii,(.L_x_24 - _Z30generate_confidence_bar_kernelPKfiP14GpuDrawCommandPiiii)
        .other          _Z30generate_confidence_bar_kernelPKfiP14GpuDrawCommandPiiii,@"STO_CUDA_ENTRY STV_DEFAULT"
_Z30generate_confidence_bar_kernelPKfiP14GpuDrawCommandPiiii:
.text._Z30generate_confidence_bar_kernelPKfiP14GpuDrawCommandPiiii:
[----:B------:R-:W-:Y:S01]  /*0000*/  LDC R1, c[0x0][0x37c] ;  /* 0x0000df00ff017b82 */ /* 0x000fe20000000800 */
[----:B------:R-:W0:Y:S01]  /*0010*/  S2R R5, SR_TID.X ;  /* 0x0000000000057919 */ /* 0x000e220000002100 */
[----:B------:R-:W1:Y:S01]  /*0020*/  LDCU UR4, c[0x0][0x388] ;  /* 0x00007100ff0477ac */ /* 0x000e620008000800 */
[----:B------:R-:W-:Y:S01]  /*0030*/  BSSY.RECONVERGENT B0, `(.L_x_0) ;  /* 0x0000017000007945 */ /* 0x000fe20003800200 */
[----:B------:R-:W2:Y:S01]  /*0040*/  LDCU.64 UR6, c[0x0][0x358] ;  /* 0x00006b00ff0677ac */ /* 0x000ea20008000a00 */
[C---:B0-----:R-:W-:Y:S02]  /*0050*/  ISETP.NE.AND P0, PT, R5.reuse, RZ, PT ;  /* 0x000000ff0500720c */ /* 0x041fe40003f05270 */
[----:B-1----:R-:W-:-:S11]  /*0060*/  ISETP.GE.AND P1, PT, R5, UR4, PT ;  /* 0x0000000405007c0c */ /* 0x002fd6000bf26270 */
[----:B------:R-:W0:Y:S01]  /*0070*/  @!P0 S2R R3, SR_CgaCtaId ;  /* 0x0000000000038919 */ /* 0x000e220000008800 */
[----:B------:R-:W-:-:S04]  /*0080*/  @!P0 MOV R0, 0x400 ;  /* 0x0000040000008802 */ /* 0x000fc80000000f00 */
[----:B0-----:R-:W-:-:S05]  /*0090*/  @!P0 LEA R0, R3, R0, 0x18 ;  /* 0x0000000003008211 */ /* 0x001fca00078ec0ff */
[----:B------:R0:W-:Y:S01]  /*00a0*/  @!P0 STS [R0], RZ ;  /* 0x000000ff00008388 */ /* 0x0001e20000000800 */
[----:B------:R-:W-:Y:S06]  /*00b0*/  BAR.SYNC.DEFER_BLOCKING 0x0 ;  /* 0x0000000000007b1d */ /* 0x000fec0000010000 */
[----:B--2---:R-:W-:Y:S05]  /*00c0*/  @P1 BRA `(.L_x_1) ;  /* 0x0000000000341947 */ /* 0x004fea0003800000 */
[----:B------:R-:W1:Y:S02]  /*00d0*/  LDC.64 R2, c[0x0][0x380] ;  /* 0x0000e000ff027b82 */ /* 0x000e640000000a00 */
[----:B-1----:R-:W-:-:S06]  /*00e0*/  IMAD.WIDE.U32 R2, R5, 0x4, R2 ;  /* 0x0000000405027825 */ /* 0x002fcc00078e0002 */
[----:B------:R-:W2:Y:S01]  /*00f0*/  LDG.E R2, desc[UR6][R2.64] ;  /* 0x0000000602027981 */ /* 0x000ea2000c1e1900 */
[----:B------:R-:W1:Y:S01]  /*0100*/  S2UR UR5, SR_CgaCtaId ;  /* 0x00000000000579c3 */ /* 0x000e620000008800 */
[----:B------:R-:W-:Y:S01]  /*0110*/  VOTEU.ANY UR4, UPT, PT ;  /* 0x0000000000047886 */ /* 0x000fe200038e0100 */
[----:B0-----:R-:W0:Y:S01]  /*0120*/  S2R R0, SR_LANEID ;  /* 0x0000000000007919 */ /* 0x001e220000000000 */
[----:B------:R-:W-:-:S06]  /*0130*/  UFLO.U32 UR4, UR4 ;  /* 0x00000004000472bd */ /* 0x000fcc00080e0000 */
[----:B0-----:R-:W-:Y:S01]  /*0140*/  ISETP.EQ.U32.AND P0, PT, R0, UR4, PT ;  /* 0x0000000400007c0c */ /* 0x001fe2000bf02070 */
[----:B------:R-:W-:Y:S02]  /*0150*/  UMOV UR4, 0x400 ;  /* 0x0000040000047882 */ /* 0x000fe40000000000 */
[----:B-1----:R-:W-:Y:S01]  /*0160*/  ULEA UR4, UR5, UR4, 0x18 ;  /* 0x0000000405047291 */ /* 0x002fe2000f8ec0ff */
[----:B--2---:R-:W-:-:S13]  /*0170*/  CREDUX.MAX.S32 UR8, R2 ;  /* 0x00000000020872cc */ /* 0x004fda0000000200 */
[----:B------:R-:W-:-:S05]  /*0180*/  IMAD.U32 R0, RZ, RZ, UR8 ;  /* 0x00000008ff007e24 */ /* 0x000fca000f8e00ff */
[----:B------:R1:W-:Y:S02]  /*0190*/  @P0 ATOMS.MAX.S32 RZ, [UR4], R0 ;  /* 0x00000000ffff098c */ /* 0x0003e40009000204 */
.L_x_1:
[----:B------:R-:W-:Y:S05]  /*01a0*/  BSYNC.RECONVERGENT B0 ;  /* 0x0000000000007941 */ /* 0x000fea0003800200 */
.L_x_0:
[----:B------:R-:W2:Y:S08]  /*01b0*/  S2UR UR5, SR_CgaCtaId ;  /* 0x00000000000579c3 */ /* 0x000eb00000008800 */
[----:B------:R-:W-:Y:S06]  /*01c0*/  BAR.SYNC.DEFER_BLOCKING 0x0 ;  /* 0x0000000000007b1d */ /* 0x000fec0000010000 */
[----:B------:R-:W-:-:S02]  /*01d0*/  UMOV UR4, 0x400 ;  /* 0x0000040000047882 */ /* 0x000fc40000000000 */
[----:B--2---:R-:W-:-:S09]  /*01e0*/  ULEA UR4, UR5, UR4, 0x18 ;  /* 0x0000000405047291 */ /* 0x004fd2000f8ec0ff */
[----:B01----:R-:W0:Y:S02]  /*01f0*/  LDS R0, [UR4] ;  /* 0x00000004ff007984 */ /* 0x003e240008000800 */
[----:B0-----:R-:W-:-:S04]  /*0200*/  FSETP.GT.AND P0, PT, R0, RZ, PT ;  /* 0x000000ff0000720b */ /* 0x001fc80003f04000 */
[----:B------:R-:W-:-:S13]  /*0210*/  ISETP.NE.OR P0, PT, R5, RZ, !P0 ;  /* 0x000000ff0500720c */ /* 0x000fda0004705670 */
[----:B------:R-:W-:Y:S05]  /*0220*/  @P0 EXIT ;  /* 0x000000000000094d */ /* 0x000fea0003800000 */
[----:B------:R-:W-:-:S06]  /*0230*/  FMUL R6, R0, 20 ;  /* 0x41a0000000067820 */ /* 0x000fcc0000400000 */
[----:B------:R-:W0:Y:S02]  /*0240*/  F2I.TRUNC.NTZ R6, R6 ;  /* 0x0000000600067305 */ /* 0x000e24000020f100 */
[----:B0-----:R-:W-:-:S13]  /*0250*/  ISETP.GE.AND P0, PT, R6, 0x1, PT ;  /* 0x000000010600780c */ /* 0x001fda0003f06270 */
[----:B------:R-:W-:Y:S05]  /*0260*/  @!P0 EXIT ;  /* 0x000000000000894d */ /* 0x000fea0003800000 */
[----:B------:R-:W0:Y:S01]  /*0270*/  LDCU.64 UR4, c[0x0][0x3a0] ;  /* 0x00007400ff0477ac */ /* 0x000e220008000a00 */
[----:B------:R-:W1:Y:S01]  /*0280*/  LDC.64 R2, c[0x0][0x390] ;  /* 0x0000e400ff027b82 */ /* 0x000e620000000a00 */
[----:B------:R-:W2:Y:S01]  /*0290*/  LDCU UR8, c[0x0][0x3a8] ;  /* 0x00007500ff0877ac */ /* 0x000ea20008000800 */
[----:B0-----:R-:W-:Y:S02]  /*02a0*/  I2FP.F32.S32 R4, UR5 ;  /* 0x0000000500047c45 */ /* 0x001fe40008201400 */
[----:B------:R-:W-:Y:S01]  /*02b0*/  I2FP.F32.S32 R0, UR4 ;  /* 0x0000000400007c45 */ /* 0x000fe20008201400 */
[----:B------:R-:W-:Y:S02]  /*02c0*/  UMOV UR4, URZ ;  /* 0x000000ff00047c82 */ /* 0x000fe40008000000 */
[----:B------:R-:W-:Y:S02]  /*02d0*/  FADD R4, R4, -100 ;  /* 0xc2c8000004047421 */ /* 0x000fe40000000000 */
[----:B------:R-:W-:-:S02]  /*02e0*/  FADD R0, R0, -30 ;  /* 0xc1f0000000007421 */ /* 0x000fc40000000000 */
[----:B------:R-:W-:Y:S02]  /*02f0*/  FADD R7, R4, -20 ;  /* 0xc1a0000004077421 */ /* 0x000fe40000000000 */
[----:B--2---:R-:W-:-:S07]  /*0300*/  FADD R9, R0, -20 ;  /* 0xc1a0000000097421 */ /* 0x004fce0000000000 */
.L_x_5:
[----:B------:R-:W0:Y:S01]  /*0310*/  S2R R11, SR_LANEID ;  /* 0x00000000000b7919 */ /* 0x000e220000000000 */
[----:B------:R-:W-:Y:S01]  /*0320*/  VOTEU.ANY UR5, UPT, PT ;  /* 0x0000000000057886 */ /* 0x000fe200038e0100 */
[----:B------:R-:W2:Y:S01]  /*0330*/  LDC.64 R4, c[0x0][0x398] ;  /* 0x0000e600ff047b82 */ /* 0x000ea20000000a00 */
[----:B------:R-:W0:Y:S08]  /*0340*/  FLO.U32 R0, UR5 ;  /* 0x0000000500007d00 */ /* 0x000e3000080e0000 */
[----:B------:R-:W2:Y:S01]  /*0350*/  POPC R13, UR5 ;  /* 0x00000005000d7d09 */ /* 0x000ea20008000000 */
[----:B0-----:R-:W-:-:S13]  /*0360*/  ISETP.EQ.U32.AND P0, PT, R0, R11, PT ;  /* 0x0000000b0000720c */ /* 0x001fda0003f02070 */
[----:B--2---:R-:W2:Y:S01]  /*0370*/  @P0 ATOMG.E.ADD.STRONG.GPU PT, R5, desc[UR6][R4.64], R13 ;  /* 0x8000000d040509a8 */ /* 0x004ea200081ef106 */
[----:B------:R-:W0:Y:S02]  /*0380*/  S2R R8, SR_LTMASK ;  /* 0x0000000000087919 */ /* 0x000e240000003900 */
[----:B0-----:R-:W-:-:S06]  /*0390*/  LOP3.LUT R8, R8, UR5, RZ, 0xc0, !PT ;  /* 0x0000000508087c12 */ /* 0x001fcc000f8ec0ff */
[----:B------:R-:W0:Y:S01]  /*03a0*/  POPC R8, R8 ;  /* 0x0000000800087309 */ /* 0x000e220000000000 */
[----:B--2---:R-:W0:Y:S02]  /*03b0*/  SHFL.IDX PT, R11, R5, R0, 0x1f ;  /* 0x00001f00050b7589 */ /* 0x004e2400000e0000 */
[----:B0-----:R-:W-:-:S05]  /*03c0*/  IMAD.IADD R11, R11, 0x1, R8 ;  /* 0x000000010b0b7824 */ /* 0x001fca00078e0208 */
[----:B------:R-:W-:-:S13]  /*03d0*/  ISETP.GE.AND P0, PT, R11, UR8, PT ;  /* 0x000000080b007c0c */ /* 0x000fda000bf06270 */
[----:B------:R-:W-:Y:S05]  /*03e0*/  @P0 EXIT ;  /* 0x000000000000094d */ /* 0x000fea0003800000 */
[----:B------:R-:W-:Y:S01]  /*03f0*/  I2FP.F32.U32 R0, UR4 ;  /* 0x0000000400007c45 */ /* 0x000fe20008201000 */
[----:B-1----:R-:W-:-:S03]  /*0400*/  IMAD.WIDE R4, R11, 0x54, R2 ;  /* 0x000000540b047825 */ /* 0x002fc600078e0202 */
[----:B------:R-:W0:Y:S01]  /*0410*/  FCHK P0, R0, 20 ;  /* 0x41a0000000007902 */ /* 0x000e220000000000 */
[----:B------:R-:W-:Y:S02]  /*0420*/  IMAD.MOV.U32 R15, RZ, RZ, 0x41f00000 ;  /* 0x41f00000ff0f7424 */ /* 0x000fe400078e00ff */
[----:B------:R-:W-:Y:S01]  /*0430*/  FFMA R11, R0, 5, R7 ;  /* 0x40a00000000b7823 */ /* 0x000fe20000000007 */
[----:B------:R-:W-:Y:S01]  /*0440*/  IMAD.MOV.U32 R17, RZ, RZ, 0x40a00000 ;  /* 0x40a00000ff117424 */ /* 0x000fe200078e00ff */
[----:B------:R-:W-:Y:S01]  /*0450*/  STG.E desc[UR6][R4.64+0x4], R9 ;  /* 0x0000040904007986 */ /* 0x000fe2000c101906 */
[----:B------:R-:W-:Y:S02]  /*0460*/  IMAD.MOV.U32 R19, RZ, RZ, 0x3d4ccccd ;  /* 0x3d4ccccdff137424 */ /* 0x000fe400078e00ff */
[----:B------:R-:W-:Y:S01]  /*0470*/  IMAD.MOV.U32 R8, RZ, RZ, 0x41a00000 ;  /* 0x41a00000ff087424 */ /* 0x000fe200078e00ff */
[----:B------:R-:W-:Y:S01]  /*0480*/  STG.E desc[UR6][R4.64+0xc], R15 ;  /* 0x00000c0f04007986 */ /* 0x000fe2000c101906 */
[----:B------:R-:W-:-:S02]  /*0490*/  IMAD.MOV.U32 R13, RZ, RZ, 0x1 ;  /* 0x00000001ff0d7424 */ /* 0x000fc400078e00ff */
[----:B------:R-:W-:Y:S01]  /*04a0*/  FFMA R8, R19, -R8, 1 ;  /* 0x3f80000013087423 */ /* 0x000fe20000000808 */
[----:B------:R-:W-:Y:S04]  /*04b0*/  STG.E desc[UR6][R4.64+0x10], R17 ;  /* 0x0000101104007986 */ /* 0x000fe8000c101906 */
[----:B------:R-:W-:Y:S04]  /*04c0*/  STG.E desc[UR6][R4.64+0x8], R11 ;  /* 0x0000080b04007986 */ /* 0x000fe8000c101906 */
[----:B------:R-:W-:Y:S04]  /*04d0*/  STG.E.U8 desc[UR6][R4.64+0x14], RZ ;  /* 0x000014ff04007986 */ /* 0x000fe8000c101106 */
[----:B------:R1:W-:Y:S02]  /*04e0*/  STG.E desc[UR6][R4.64], R13 ;  /* 0x0000000d04007986 */ /* 0x0003e4000c101906 */
[----:B-1----:R-:W-:-:S04]  /*04f0*/  FFMA R13, R8, R19, 0.050000000745058059692 ;  /* 0x3d4ccccd080d7423 */ /* 0x002fc80000000013 */
[----:B------:R-:W-:-:S04]  /*0500*/  FFMA R8, R0, R13, RZ ;  /* 0x0000000d00087223 */ /* 0x000fc800000000ff */
[----:B------:R-:W-:-:S04]  /*0510*/  FFMA R10, R8, -20, R0 ;  /* 0xc1a00000080a7823 */ /* 0x000fc80000000000 */
[----:B------:R-:W-:Y:S01]  /*0520*/  FFMA R8, R13, R10, R8 ;  /* 0x0000000a0d087223 */ /* 0x000fe20000000008 */
[----:B0-----:R-:W-:Y:S06]  /*0530*/  @!P0 BRA `(.L_x_2) ;  /* 0x00000000000c8947 */ /* 0x001fec0003800000 */
[----:B------:R-:W-:-:S07]  /*0540*/  MOV R8, 0x560 ;  /* 0x0000056000087802 */ /* 0x000fce0000000f00 */
[----:B------:R-:W-:Y:S05]  /*0550*/  CALL.REL.NOINC `($__internal_0_$__cuda_sm3x_div_rn_noftz_f32_slowpath) ;  /* 0x0000000000607944 */ /* 0x000fea0003c00000 */
[----:B------:R-:W-:-:S07]  /*0560*/  IMAD.MOV.U32 R8, RZ, RZ, R0 ;  /* 0x000000ffff087224 */ /* 0x000fce00078e0000 */
.L_x_2:
[----:B------:R-:W-:-:S13]  /*0570*/  FSETP.GEU.AND P0, PT, R8, 0.5, PT ;  /* 0x3f0000000800780b */ /* 0x000fda0003f0e000 */
[----:B------:R-:W-:Y:S05]  /*0580*/  @P0 BRA `(.L_x_3) ;  /* 0x0000000000200947 */ /* 0x000fea0003800000 */
[----:B------:R-:W-:Y:S01]  /*0590*/  FADD R8, R8, R8 ;  /* 0x0000000808087221 */ /* 0x000fe20000000000 */
[----:B------:R-:W-:-:S03]  /*05a0*/  IMAD.MOV.U32 R0, RZ, RZ, 0xff ;  /* 0x000000ffff007424 */ /* 0x000fc600078e00ff */
[----:B------:R-:W-:Y:S02]  /*05b0*/  FMUL R8, R8, 255 ;  /* 0x437f000008087820 */ /* 0x000fe40000400000 */
[----:B------:R0:W-:Y:S04]  /*05c0*/  STG.E.U8 desc[UR6][R4.64+0x15], R0 ;  /* 0x0000150004007986 */ /* 0x0001e8000c101106 */
[----:B------:R-:W1:Y:S02]  /*05d0*/  F2I.U32.TRUNC.NTZ R8, R8 ;  /* 0x0000000800087305 */ /* 0x000e64000020f000 */
[----:B-1----:R-:W-:-:S05]  /*05e0*/  PRMT R11, RZ, 0x7604, R8 ;  /* 0x00007604ff0b7816 */ /* 0x002fca0000000008 */
[----:B------:R0:W-:Y:S01]  /*05f0*/  STG.E.U16 desc[UR6][R4.64+0x16], R11 ;  /* 0x0000160b04007986 */ /* 0x0001e2000c101506 */
[----:B------:R-:W-:Y:S05]  /*0600*/  BRA `(.L_x_4) ;  /* 0x00000000001c7947 */ /* 0x000fea0003800000 */
.L_x_3:
[----:B------:R-:W-:Y:S01]  /*0610*/  FADD R8, -R8, 1 ;  /* 0x3f80000008087421 */ /* 0x000fe20000000100 */
[----:B------:R-:W-:-:S03]  /*0620*/  IMAD.MOV.U32 R0, RZ, RZ, 0xff ;  /* 0x000000ffff007424 */ /* 0x000fc600078e00ff */
[----:B------:R-:W-:Y:S02]  /*0630*/  FADD R8, R8, R8 ;  /* 0x0000000808087221 */ /* 0x000fe40000000000 */
[----:B------:R1:W-:Y:S02]  /*0640*/  STG.E.U16 desc[UR6][R4.64+0x16], R0 ;  /* 0x0000160004007986 */ /* 0x0003e4000c101506 */
[----:B------:R-:W-:-:S04]  /*0650*/  FMUL R8, R8, 255 ;  /* 0x437f000008087820 */ /* 0x000fc80000400000 */
[----:B------:R-:W0:Y:S02]  /*0660*/  F2I.U32.TRUNC.NTZ R11, R8 ;  /* 0x00000008000b7305 */ /* 0x000e24000020f000 */
[----:B0-----:R1:W-:Y:S02]  /*0670*/  STG.E.U8 desc[UR6][R4.64+0x15], R11 ;  /* 0x0000150b04007986 */ /* 0x0013e4000c101106 */
.L_x_4:
[----:B01----:R-:W-:Y:S01]  /*0680*/  IMAD.MOV.U32 R0, RZ, RZ, 0xc8 ;  /* 0x000000c8ff007424 */ /* 0x003fe200078e00ff */
[----:B------:R-:W-:-:S04]  /*0690*/  UIADD3 UR4, UPT, UPT, UR4, 0x1, URZ ;  /* 0x0000000104047890 */ /* 0x000fc8000fffe0ff */
[----:B------:R0:W-:Y:S02]  /*06a0*/  STG.E.U8 desc[UR6][R4.64+0x18], R0 ;  /* 0x0000180004007986 */ /* 0x0001e4000c101106 */
[----:B------:R-:W-:-:S13]  /*06b0*/  ISETP.NE.AND P0, PT, R6, UR4, PT ;  /* 0x0000000406007c0c */ /* 0x000fda000bf05270 */
[----:B0-----:R-:W-:Y:S05]  /*06c0*/  @P0 BRA `(.L_x_5) ;  /* 0xfffffffc00100947 */ /* 0x001fea000383ffff */
[----:B------:R-:W-:Y:S05]  /*06d0*/  EXIT ;  /* 0x000000000000794d */ /* 0x000fea0003800000 */
        .weak           $__internal_0_$__cuda_sm3x_div_rn_noftz_f32_slowpath
        .type           $__internal_0_$__cuda_sm3x_div_rn_noftz_f32_slowpath,@function
        .size           $__internal_0_$__cuda_sm3x_div_rn_noftz_f32_slowpath,(.L_x_24 - $__internal_0_$__cuda_sm3x_div_rn_noftz_f32_slowpath)
$__internal_0_$__cuda_sm3x_div_rn_noftz_f32_slowpath:
[----:B------:R-:W-:-:S04]  /*06e0*/  SHF.R.U32.HI R10, RZ, 0x17, R0 ;  /* 0x00000017ff0a7819 */ /* 0x000fc80000011600 */
[----:B------:R-:W-:Y:S01]  /*06f0*/  LOP3.LUT R12, R10, 0xff, RZ, 0xc0, !PT ;  /* 0x000000ff0a0c7812 */ /* 0x000fe200078ec0ff */
[----:B------:R-:W-:-:S04]  /*0700*/  IMAD.MOV.U32 R10, RZ, RZ, R0 ;  /* 0x000000ffff0a7224 */ /* 0x000fc800078e0000 */
[----:B------:R-:W-:-:S05]  /*0710*/  VIADD R13, R12, 0xffffffff ;  /* 0xffffffff0c0d7836 */ /* 0x000fca0000000000 */
[----:B------:R-:W-:-:S13]  /*0720*/  ISETP.GT.U32.OR P0, PT, R13, 0xfd, !PT ;  /* 0x000000fd0d00780c */ /* 0x000fda0007f04470 */
[----:B------:R-:W-:Y:S01]  /*0730*/  @!P0 MOV R11, RZ ;  /* 0x000000ff000b8202 */ /* 0x000fe20000000f00 */
[----:B------:R-:W-:Y:S06]  /*0740*/  @!P0 BRA `(.L_x_6) ;  /* 0x00000000003c8947 */ /* 0x000fec0003800000 */
[----:B------:R-:W-:-:S13]  /*0750*/  FSETP.GTU.FTZ.AND P0, PT, |R0|, +INF , PT ;  /* 0x7f8000000000780b */ /* 0x000fda0003f1c200 */
[----:B------:R-:W-:Y:S05]  /*0760*/  @P0 BRA `(.L_x_7) ;  /* 0x0000000400280947 */ /* 0x000fea0003800000 */
[----:B------:R-:W-:-:S05]  /*0770*/  IMAD.MOV.U32 R11, RZ, RZ, 0x41a00000 ;  /* 0x41a00000ff0b7424 */ /* 0x000fca00078e00ff */
[----:B------:R-:W-:-:S13]  /*0780*/  LOP3.LUT P0, RZ, R11, 0x7fffffff, R10, 0xc8, !PT ;  /* 0x7fffffff0bff7812 */ /* 0x000fda000780c80a */
[----:B------:R-:W-:Y:S05]  /*0790*/  @!P0 BRA `(.L_x_8) ;  /* 0x0000000400148947 */ /* 0x000fea0003800000 */
[----:B------:R-:W-:-:S13]  /*07a0*/  LOP3.LUT P0, RZ, R10, 0x7fffffff, RZ, 0xc0, !PT ;  /* 0x7fffffff0aff7812 */ /* 0x000fda000780c0ff */
[----:B------:R-:W-:Y:S05]  /*07b0*/  @!P0 BRA `(.L_x_9) ;  /* 0x0000000400048947 */ /* 0x000fea0003800000 */
[----:B------:R-:W-:Y:S02]  /*07c0*/  FSETP.NEU.FTZ.AND P1, PT, |R0|, +INF , PT ;  /* 0x7f8000000000780b */ /* 0x000fe40003f3d200 */
[----:B------:R-:W-:-:S04]  /*07d0*/  LOP3.LUT P0, RZ, R11, 0x7fffffff, RZ, 0xc0, !PT ;  /* 0x7fffffff0bff7812 */ /* 0x000fc8000780c0ff */
[----:B------:R-:W-:-:S13]  /*07e0*/  PLOP3.LUT P0, PT, P1, P0, PT, 0x2f, 0xf2 ;  /* 0x0000000000f2781c */ /* 0x000fda0000f00577 */
[----:B------:R-:W-:Y:S05]  /*07f0*/  @P0 BRA `(.L_x_10) ;  /* 0x0000000000e80947 */ /* 0x000fea0003800000 */
[----:B------:R-:W-:-:S13]  /*0800*/  ISETP.GE.AND P0, PT, R13, RZ, PT ;  /* 0x000000ff0d00720c */ /* 0x000fda0003f06270 */
[----:B------:R-:W-:Y:S02]  /*0810*/  @P0 IMAD.MOV.U32 R11, RZ, RZ, RZ ;  /* 0x000000ffff0b0224 */ /* 0x000fe400078e00ff */
[----:B------:R-:W-:Y:S01]  /*0820*/  @!P0 FFMA R10, R0, 1.84467440737095516160e+19, RZ ;  /* 0x5f800000000a8823 */ /* 0x000fe200000000ff */
[----:B------:R-:W-:-:S07]  /*0830*/  @!P0 IMAD.MOV.U32 R11, RZ, RZ, -0x40 ;  /* 0xffffffc0ff0b8424 */ /* 0x000fce00078e00ff */
.L_x_6:
[----:B------:R-:W-:Y:S01]  /*0840*/  UMOV UR5, 0x41a00000 ;  /* 0x41a0000000057882 */ /* 0x000fe20000000000 */
[----:B------:R-:W-:Y:S01]  /*0850*/  VIADD R12, R12, 0xffffff81 ;  /* 0xffffff810c0c7836 */ /* 0x000fe20000000000 */
[----:B------:R-:W-:-:S03]  /*0860*/  UIADD3 UR5, UPT, UPT, UR5, -0x2000000, URZ ;  /* 0xfe00000005057890 */ /* 0x000fc6000fffe0ff */
[----:B------:R-:W-:Y:S01]  /*0870*/  IMAD R0, R12, -0x800000, R10 ;  /* 0xff8000000c007824 */ /* 0x000fe200078e020a */
[----:B------:R-:W-:Y:S02]  /*0880*/  IADD3 R11, PT, PT, R11, -0x4, R12 ;  /* 0xfffffffc0b0b7810 */ /* 0x000fe40007ffe00c */
[----:B------:R-:W-:-:S03]  /*0890*/  FADD.FTZ R15, -RZ, -UR5 ;  /* 0x80000005ff0f7e21 */ /* 0x000fc60008010100 */
[----:B------:R-:W0:Y:S02]  /*08a0*/  MUFU.RCP R13, UR5 ;  /* 0x00000005000d7d08 */ /* 0x000e240008001000 */
[----:B0-----:R-:W-:-:S04]  /*08b0*/  FFMA R14, R13, R15, 1 ;  /* 0x3f8000000d0e7423 */ /* 0x001fc8000000000f */
[----:B------:R-:W-:-:S04]  /*08c0*/  FFMA R13, R13, R14, R13 ;  /* 0x0000000e0d0d7223 */ /* 0x000fc8000000000d */
[----:B------:R-:W-:-:S04]  /*08d0*/  FFMA R10, R0, R13, RZ ;  /* 0x0000000d000a7223 */ /* 0x000fc800000000ff */
[----:B------:R-:W-:-:S04]  /*08e0*/  FFMA R14, R15, R10, R0 ;  /* 0x0000000a0f0e7223 */ /* 0x000fc80000000000 */
[----:B------:R-:W-:-:S04]  /*08f0*/  FFMA R14, R13, R14, R10 ;  /* 0x0000000e0d0e7223 */ /* 0x000fc8000000000a */
[----:B------:R-:W-:-:S04]  /*0900*/  FFMA R15, R15, R14, R0 ;  /* 0x0000000e0f0f7223 */ /* 0x000fc80000000000 */
[----:B------:R-:W-:-:S05]  /*0910*/  FFMA R0, R13, R15, R14 ;  /* 0x0000000f0d007223 */ /* 0x000fca000000000e */
[----:B------:R-:W-:-:S04]  /*0920*/  SHF.R.U32.HI R10, RZ, 0x17, R0 ;  /* 0x00000017ff0a7819 */ /* 0x000fc80000011600 */
[----:B------:R-:W-:-:S05]  /*0930*/  LOP3.LUT R10, R10, 0xff, RZ, 0xc0, !PT ;  /* 0x000000ff0a0a7812 */ /* 0x000fca00078ec0ff */
[----:B------:R-:W-:-:S04]  /*0940*/  IMAD.IADD R16, R10, 0x1, R11 ;  /* 0x000000010a107824 */ /* 0x000fc800078e020b */
[----:B------:R-:W-:-:S05]  /*0950*/  VIADD R10, R16, 0xffffffff ;  /* 0xffffffff100a7836 */ /* 0x000fca0000000000 */
[----:B------:R-:W-:-:S13]  /*0960*/  ISETP.GE.U32.AND P0, PT, R10, 0xfe, PT ;  /* 0x000000fe0a00780c */ /* 0x000fda0003f06070 */
[----:B------:R-:W-:Y:S05]  /*0970*/  @!P0 BRA `(.L_x_11) ;  /* 0x0000000000808947 */ /* 0x000fea0003800000 */
[----:B------:R-:W-:-:S13]  /*0980*/  ISETP.GT.AND P0, PT, R16, 0xfe, PT ;  /* 0x000000fe1000780c */ /* 0x000fda0003f04270 */
[----:B------:R-:W-:Y:S05]  /*0990*/  @P0 BRA `(.L_x_12) ;  /* 0x00000000006c0947 */ /* 0x000fea0003800000 */
[----:B------:R-:W-:-:S13]  /*09a0*/  ISETP.GE.AND P0, PT, R16, 0x1, PT ;  /* 0x000000011000780c */ /* 0x000fda0003f06270 */
[----:B------:R-:W-:Y:S05]  /*09b0*/  @P0 BRA `(.L_x_13) ;  /* 0x0000000000980947 */ /* 0x000fea0003800000 */
[----:B------:R-:W-:Y:S02]  /*09c0*/  ISETP.GE.AND P0, PT, R16, -0x18, PT ;  /* 0xffffffe81000780c */ /* 0x000fe40003f06270 */
[----:B------:R-:W-:-:S11]  /*09d0*/  LOP3.LUT R0, R0, 0x80000000, RZ, 0xc0, !PT ;  /* 0x8000000000007812 */ /* 0x000fd600078ec0ff */
[----:B------:R-:W-:Y:S05]  /*09e0*/  @!P0 BRA `(.L_x_13) ;  /* 0x00000000008c8947 */ /* 0x000fea0003800000 */
[CCC-:B------:R-:W-:Y:S01]  /*09f0*/  FFMA.RZ R10, R13.reuse, R15.reuse, R14.reuse ;  /* 0x0000000f0d0a7223 */ /* 0x1c0fe2000000c00e */
[C---:B------:R-:W-:Y:S02]  /*0a00*/  IADD3 R12, PT, PT, R16.reuse, 0x20, RZ ;  /* 0x00000020100c7810 */ /* 0x040fe40007ffe0ff */
[----:B------:R-:W-:Y:S02]  /*0a10*/  ISETP.NE.AND P2, PT, R16, RZ, PT ;  /* 0x000000ff1000720c */ /* 0x000fe40003f45270 */
[----:B------:R-:W-:Y:S01]  /*0a20*/  LOP3.LUT R11, R10, 0x7fffff, RZ, 0xc0, !PT ;  /* 0x007fffff0a0b7812 */ /* 0x000fe200078ec0ff */
[CCC-:B------:R-:W-:Y:S01]  /*0a30*/  FFMA.RP R10, R13.reuse, R15.reuse, R14.reuse ;  /* 0x0000000f0d0a7223 */ /* 0x1c0fe2000000800e */
[----:B------:R-:W-:Y:S01]  /*0a40*/  FFMA.RM R13, R13, R15, R14 ;  /* 0x0000000f0d0d7223 */ /* 0x000fe2000000400e */
[----:B------:R-:W-:Y:S01]  /*0a50*/  IMAD.MOV R14, RZ, RZ, -R16 ;  /* 0x000000ffff0e7224 */ /* 0x000fe200078e0a10 */
[----:B------:R-:W-:Y:S02]  /*0a60*/  LOP3.LUT R11, R11, 0x800000, RZ, 0xfc, !PT ;  /* 0x008000000b0b7812 */ /* 0x000fe400078efcff */
[----:B------:R-:W-:-:S02]  /*0a70*/  ISETP.NE.AND P1, PT, R16, RZ, PT ;  /* 0x000000ff1000720c */ /* 0x000fc40003f25270 */
[----:B------:R-:W-:Y:S02]  /*0a80*/  SHF.L.U32 R12, R11, R12, RZ ;  /* 0x0000000c0b0c7219 */ /* 0x000fe400000006ff */
[----:B------:R-:W-:Y:S02]  /*0a90*/  FSETP.NEU.FTZ.AND P0, PT, R10, R13, PT ;  /* 0x0000000d0a00720b */ /* 0x000fe40003f1d000 */
[----:B------:R-:W-:Y:S02]  /*0aa0*/  SEL R10, R14, RZ, P2 ;  /* 0x000000ff0e0a7207 */ /* 0x000fe40001000000 */
[----:B------:R-:W-:Y:S02]  /*0ab0*/  ISETP.NE.AND P1, PT, R12, RZ, P1 ;  /* 0x000000ff0c00720c */ /* 0x000fe40000f25270 */
[----:B------:R-:W-:Y:S02]  /*0ac0*/  SHF.R.U32.HI R10, RZ, R10, R11 ;  /* 0x0000000aff0a7219 */ /* 0x000fe4000001160b */
[----:B------:R-:W-:-:S02]  /*0ad0*/  PLOP3.LUT P0, PT, P0, P1, PT, 0xf8, 0x8f ;  /* 0x00000000008f781c */ /* 0x000fc40000703f70 */
[----:B------:R-:W-:Y:S02]  /*0ae0*/  SHF.R.U32.HI R12, RZ, 0x1, R10 ;  /* 0x00000001ff0c7819 */ /* 0x000fe4000001160a */
[----:B------:R-:W-:-:S04]  /*0af0*/  SEL R11, RZ, 0x1, !P0 ;  /* 0x00000001ff0b7807 */ /* 0x000fc80004000000 */
[----:B------:R-:W-:-:S04]  /*0b00*/  LOP3.LUT R11, R11, 0x1, R12, 0xf8, !PT ;  /* 0x000000010b0b7812 */ /* 0x000fc800078ef80c */
[----:B------:R-:W-:-:S05]  /*0b10*/  LOP3.LUT R11, R11, R10, RZ, 0xc0, !PT ;  /* 0x0000000a0b0b7212 */ /* 0x000fca00078ec0ff */
[----:B------:R-:W-:-:S05]  /*0b20*/  IMAD.IADD R11, R12, 0x1, R11 ;  /* 0x000000010c0b7824 */ /* 0x000fca00078e020b */
[----:B------:R-:W-:Y:S01]  /*0b30*/  LOP3.LUT R0, R11, R0, RZ, 0xfc, !PT ;  /* 0x000000000b007212 */ /* 0x000fe200078efcff */
[----:B------:R-:W-:Y:S06]  /*0b40*/  BRA `(.L_x_13) ;  /* 0x0000000000347947 */ /* 0x000fec0003800000 */
.L_x_12:
[----:B------:R-:W-:-:S04]  /*0b50*/  LOP3.LUT R0, R0, 0x80000000, RZ, 0xc0, !PT ;  /* 0x8000000000007812 */ /* 0x000fc800078ec0ff */
[----:B------:R-:W-:Y:S01]  /*0b60*/  LOP3.LUT R0, R0, 0x7f800000, RZ, 0xfc, !PT ;  /* 0x7f80000000007812 */ /* 0x000fe200078efcff */
[----:B------:R-:W-:Y:S06]  /*0b70*/  BRA `(.L_x_13) ;  /* 0x0000000000287947 */ /* 0x000fec0003800000 */
.L_x_11:
[----:B------:R-:W-:Y:S01]  /*0b80*/  IMAD R0, R11, 0x800000, R0 ;  /* 0x008000000b007824 */ /* 0x000fe200078e0200 */
[----:B------:R-:W-:Y:S06]  /*0b90*/  BRA `(.L_x_13) ;  /* 0x0000000000207947 */ /* 0x000fec0003800000 */
.L_x_10:
[----:B------:R-:W-:-:S04]  /*0ba0*/  LOP3.LUT R0, R11, 0x80000000, R10, 0x48, !PT ;  /* 0x800000000b007812 */ /* 0x000fc800078e480a */
[----:B------:R-:W-:Y:S01]  /*0bb0*/  LOP3.LUT R0, R0, 0x7f800000, RZ, 0xfc, !PT ;  /* 0x7f80000000007812 */ /* 0x000fe200078efcff */
[----:B------:R-:W-:Y:S06]  /*0bc0*/  BRA `(.L_x_13) ;  /* 0x0000000000147947 */ /* 0x000fec0003800000 */
.L_x_9:
[----:B------:R-:W-:Y:S01]  /*0bd0*/  LOP3.LUT R0, R11, 0x80000000, R10, 0x48, !PT ;  /* 0x800000000b007812 */ /* 0x000fe200078e480a */
[----:B------:R-:W-:Y:S06]  /*0be0*/  BRA `(.L_x_13) ;  /* 0x00000000000c7947 */ /* 0x000fec0003800000 */
.L_x_8:
[----:B------:R-:W0:Y:S01]  /*0bf0*/  MUFU.RSQ R0, -QNAN ;  /* 0xffc0000000007908 */ /* 0x000e220000001400 */
[----:B------:R-:W-:Y:S05]  /*0c00*/  BRA `(.L_x_13) ;  /* 0x0000000000047947 */ /* 0x000fea0003800000 */
.L_x_7:
[----:B------:R-:W-:-:S07]  /*0c10*/  FADD.FTZ R0, R0, 20 ;  /* 0x41a0000000007421 */ /* 0x000fce0000010000 */
.L_x_13:
[----:B------:R-:W-:Y:S02]  /*0c20*/  IMAD.MOV.U32 R10, RZ, RZ, R8 ;  /* 0x000000ffff0a7224 */ /* 0x000fe400078e0008 */
[----:B------:R-:W-:-:S04]  /*0c30*/  IMAD.MOV.U32 R11, RZ, RZ, 0x0 ;  /* 0x00000000ff0b7424 */ /* 0x000fc800078e00ff */
[----:B0-----:R-:W-:Y:S05]  /*0c40*/  RET.REL.NODEC R10 `(_Z30generate_confidence_bar_kernelPKfiP14GpuDrawCommandPiiii) ;  /* 0xfffffff00aec7950 */ /* 0x001fea0003c3ffff */
.L_x_14:
[----:B------:R-:W-:-:S00]  /*0c50*/  BRA `(.L_x_14) ;  /* 0xfffffffc00fc7947 */ /* 0x000fc0000383ffff */
[----:B------:R-:W-:-:S00]  /*0c60*/  NOP ;  /* 0x0000000000007918 */ /* 0x000fc00000000000 */
        /* <DEDUP_REMOVED lines=9> */
.L_x_24:


//--------------------- .text._Z23generate_overlay_kernelPKfS0_PKiP14GpuDrawCommandPiiiifi --------------------------
	.section	.text._Z23generate_overlay_kernelPKfS0_PKiP14GpuDrawCommandPiiiifi,"ax",@progbits
	.align	128
        .global         _Z23generate_overlay_kernelPKfS0_PKiP14GpuDrawCommandPiiiifi
        .type           _Z23generate_overlay_kernelPKfS0_PKiP14GpuDrawCommandPiiiifi,@function
        .size           _Z23generate_overlay_kernelPKfS0_PKiP14GpuDrawCommandPiiiifi,(.L_x_26 - _Z23generate_overlay_kernelPKfS0_PKiP14GpuDrawCommandPiiiifi)
        .other          _Z23generate_overlay_kernelPKfS0_PKiP14GpuDrawCommandPiiiifi,@"STO_CUDA_ENTRY STV_DEFAULT"
_Z23generate_overlay_kernelPKfS0_PKiP14GpuDrawCommandPiiiifi:
.text._Z23generate_overlay_kernelPKfS0_PKiP14GpuDrawCommandPiiiifi:
[----:B------:R-:W-:Y:S01]  /*0000*/  LDC R1, c[0x0][0x37c] ;  /* 0x0000df00ff017b82 */ /* 0x000fe20000000800 */
[----:B------:R-:W0:Y:S07]  /*0010*/  S2R R0, SR_TID.X ;  /* 0x0000000000007919 */ /* 0x000e2e0000002100 */
[----:B------:R-:W0:Y:S01]  /*0020*/  S2UR UR4, SR_CTAID.X ;  /* 0x00000000000479c3 */ /* 0x000e220000002500 */
[----:B------:R-:W1:Y:S07]  /*0030*/  LDCU UR5, c[0x0][0x3a8] ;  /* 0x00007500ff0577ac */ /* 0x000e6e0008000800 */
[----:B------:R-:W0:Y:S02]  /*0040*/  LDC R5, c[0x0][0x360] ;  /* 0x0000d800ff057b82 */ /* 0x000e240000000800 */
[----:B0-----:R-:W-:-:S05]  /*0050*/  IMAD R5, R5, UR4, R0 ;  /* 0x0000000405057c24 */ /* 0x001fca000f8e0200 */
[----:B-1----:R-:W-:-:S13]  /*0060*/  ISETP.GE.AND P0, PT, R5, UR5, PT ;  /* 0x0000000505007c0c */ /* 0x002fda000bf06270 */
[----:B------:R-:W-:Y:S05]  /*0070*/  @P0 EXIT ;  /* 0x000000000000094d */ /* 0x000fea0003800000 */
[----:B------:R-:W0:Y:S01]  /*0080*/  LDC.64 R2, c[0x0][0x388] ;  /* 0x0000e200ff027b82 */ /* 0x000e220000000a00 */
[----:B------:R-:W1:Y:S01]  /*0090*/  LDCU.64 UR4, c[0x0][0x358] ;  /* 0x00006b00ff0477ac */ /* 0x000e620008000a00 */
[----:B------:R-:W2:Y:S01]  /*00a0*/  LDCU UR6, c[0x0][0x3b4] ;  /* 0x00007680ff0677ac */ /* 0x000ea20008000800 */
[----:B0-----:R-:W-:-:S05]  /*00b0*/  IMAD.WIDE R2, R5, 0x4, R2 ;  /* 0x0000000405027825 */ /* 0x001fca00078e0202 */
[----:B-1----:R-:W2:Y:S02]  /*00c0*/  LDG.E R0, desc[UR4][R2.64] ;  /* 0x0000000402007981 */ /* 0x002ea4000c1e1900 */
[----:B--2---:R-:W-:-:S13]  /*00d0*/  FSETP.GEU.AND P0, PT, R0, UR6, PT ;  /* 0x0000000600007c0b */ /* 0x004fda000bf0e000 */
[----:B------:R-:W-:Y:S05]  /*00e0*/  @!P0 EXIT ;  /* 0x000000000000894d */ /* 0x000fea0003800000 */
[----:B------:R-:W0:Y:S01]  /*00f0*/  S2R R13, SR_LANEID ;  /* 0x00000000000d7919 */ /* 0x000e220000000000 */
[----:B------:R-:W1:Y:S01]  /*0100*/  LDC.64 R8, c[0x0][0x390] ;  /* 0x0000e400ff087b82 */ /* 0x000e620000000a00 */
[----:B------:R-:W-:Y:S01]  /*0110*/  VOTEU.ANY UR6, UPT, PT ;  /* 0x0000000000067886 */ /* 0x000fe200038e0100 */
[C---:B------:R-:W-:Y:S01]  /*0120*/  IMAD.SHL.U32 R11, R5.reuse, 0x4, RZ ;  /* 0x00000004050b7824 */ /* 0x040fe200078e00ff */
[----:B------:R-:W0:Y:S05]  /*0130*/  FLO.U32 R14, UR6 ;  /* 0x00000006000e7d00 */ /* 0x000e2a00080e0000 */
[----:B------:R-:W2:Y:S08]  /*0140*/  LDC.64 R6, c[0x0][0x380] ;  /* 0x0000e000ff067b82 */ /* 0x000eb00000000a00 */
[----:B------:R-:W3:Y:S01]  /*0150*/  LDC.64 R2, c[0x0][0x3a0] ;  /* 0x0000e800ff027b82 */ /* 0x000ee20000000a00 */
[----:B------:R-:W4:Y:S01]  /*0160*/  POPC R4, UR6 ;  /* 0x0000000600047d09 */ /* 0x000f220008000000 */
[----:B------:R-:W3:Y:S01]  /*0170*/  S2R R12, SR_LTMASK ;  /* 0x00000000000c7919 */ /* 0x000ee20000003900 */
[----:B------:R-:W3:Y:S01]  /*0180*/  LDCU UR8, c[0x0][0x3b8] ;  /* 0x00007700ff0877ac */ /* 0x000ee20008000800 */
[----:B------:R-:W3:Y:S01]  /*0190*/  LDCU UR7, c[0x0][0x3b0] ;  /* 0x00007600ff0777ac */ /* 0x000ee20008000800 */
[----:B-1----:R-:W-:-:S06]  /*01a0*/  IMAD.WIDE R8, R5, 0x4, R8 ;  /* 0x0000000405087825 */ /* 0x002fcc00078e0208 */
[----:B------:R-:W5:Y:S01]  /*01b0*/  LDG.E R8, desc[UR4][R8.64] ;  /* 0x0000000408087981 */ /* 0x000f62000c1e1900 */
[----:B0-----:R-:W-:Y:S01]  /*01c0*/  ISETP.EQ.U32.AND P0, PT, R14, R13, PT ;  /* 0x0000000d0e00720c */ /* 0x001fe20003f02070 */
[----:B--2---:R-:W-:-:S04]  /*01d0*/  IMAD.WIDE R6, R11, 0x4, R6 ;  /* 0x000000040b067825 */ /* 0x004fc800078e0206 */
[----:B----4-:R-:W-:Y:S01]  /*01e0*/  IMAD.SHL.U32 R13, R4, 0x2, RZ ;  /* 0x00000002040d7824 */ /* 0x010fe200078e00ff */
[----:B------:R-:W5:Y:S04]  /*01f0*/  LDG.E R10, desc[UR4][R6.64] ;  /* 0x00000004060a7981 */ /* 0x000f68000c1e1900 */
[----:B------:R-:W5:Y:S04]  /*0200*/  LDG.E R4, desc[UR4][R6.64+0x4] ;  /* 0x0000040406047981 */ /* 0x000f68000c1e1900 */
[----:B------:R-:W5:Y:S04]  /*0210*/  LDG.E R11, desc[UR4][R6.64+0x8] ;  /* 0x00000804060b7981 */ /* 0x000f68000c1e1900 */
[----:B------:R0:W5:Y:S04]  /*0220*/  LDG.E R5, desc[UR4][R6.64+0xc] ;  /* 0x00000c0406057981 */ /* 0x000168000c1e1900 */
[----:B---3--:R-:W2:Y:S01]  /*0230*/  @P0 ATOMG.E.ADD.STRONG.GPU PT, R3, desc[UR4][R2.64], R13 ;  /* 0x8000000d020309a8 */ /* 0x008ea200081ef104 */
[----:B------:R-:W-:Y:S01]  /*0240*/  LOP3.LUT R15, R12, UR6, RZ, 0xc0, !PT ;  /* 0x000000060c0f7c12 */ /* 0x000fe2000f8ec0ff */
[----:B------:R-:W1:Y:S05]  /*0250*/  LDCU UR6, c[0x0][0x3ac] ;  /* 0x00007580ff0677ac */ /* 0x000e6a0008000800 */
[----:B------:R-:W3:Y:S01]  /*0260*/  POPC R15, R15 ;  /* 0x0000000f000f7309 */ /* 0x000ee20000000000 */
[----:B0-----:R-:W-:-:S02]  /*0270*/  I2FP.F32.S32 R7, UR7 ;  /* 0x0000000700077c45 */ /* 0x001fc40008201400 */
[----:B-1----:R-:W-:Y:S01]  /*0280*/  I2FP.F32.S32 R6, UR6 ;  /* 0x0000000600067c45 */ /* 0x002fe20008201400 */
[----:B--2---:R-:W3:Y:S02]  /*0290*/  SHFL.IDX PT, R14, R3, R14, 0x1f ;  /* 0x00001f0e030e7589 */ /* 0x004ee400000e0000 */
[----:B---3--:R-:W-:-:S05]  /*02a0*/  LEA R9, R15, R14, 0x1 ;  /* 0x0000000e0f097211 */ /* 0x008fca00078e08ff */
[----:B------:R-:W-:-:S05]  /*02b0*/  VIADD R12, R9, 0x1 ;  /* 0x00000001090c7836 */ /* 0x000fca0000000000 */
[----:B------:R-:W-:-:S13]  /*02c0*/  ISETP.GE.AND P0, PT, R12, UR8, PT ;  /* 0x000000080c007c0c */ /* 0x000fda000bf06270 */
[----:B------:R-:W-:Y:S05]  /*02d0*/  @P0 EXIT ;  /* 0x000000000000094d */ /* 0x000fea0003800000 */
[----:B------:R-:W0:Y:S01]  /*02e0*/  LDC.64 R2, c[0x0][0x398] ;  /* 0x0000e600ff027b82 */ /* 0x000e220000000a00 */
[----:B-----5:R-:W-:Y:S01]  /*02f0*/  ISETP.NE.AND P0, PT, R8, RZ, PT ;  /* 0x000000ff0800720c */ /* 0x020fe20003f05270 */
[----:B------:R-:W-:Y:S01]  /*0300*/  IMAD.MOV.U32 R13, RZ, RZ, 0x3 ;  /* 0x00000003ff0d7424 */ /* 0x000fe200078e00ff */
[----:B------:R-:W-:Y:S01]  /*0310*/  MOV R12, 0xffff ;  /* 0x0000ffff000c7802 */ /* 0x000fe20000000f00 */
[-C--:B------:R-:W-:Y:S01]  /*0320*/  FMUL R4, R4, R7.reuse ;  /* 0x0000000704047220 */ /* 0x080fe20000400000 */
[----:B------:R-:W-:Y:S01]  /*0330*/  SEL R8, RZ, 0xffffffff, !P0 ;  /* 0xffffffffff087807 */ /* 0x000fe20004000000 */
[----:B------:R-:W-:Y:S01]  /*0340*/  FMUL R5, R5, R7 ;  /* 0x0000000705057220 */ /* 0x000fe20000400000 */
[-C--:B------:R-:W-:Y:S01]  /*0350*/  FMUL R10, R10, R6.reuse ;  /* 0x000000060a0a7220 */ /* 0x080fe20000400000 */
[----:B------:R-:W-:Y:S01]  /*0360*/  FMUL R11, R11, R6 ;  /* 0x000000060b0b7220 */ /* 0x000fe20000400000 */
[----:B------:R-:W-:Y:S01]  /*0370*/  PRMT R8, R13, 0x3340, R8 ;  /* 0x000033400d087816 */ /* 0x000fe20000000008 */
[----:B------:R-:W-:Y:S01]  /*0380*/  IMAD.MOV.U32 R6, RZ, RZ, 0x12 ;  /* 0x00000012ff067424 */ /* 0x000fe200078e00ff */
[----:B------:R-:W-:Y:S01]  /*0390*/  PRMT R13, R12, 0x3340, RZ ;  /* 0x000033400c0d7816 */ /* 0x000fe200000000ff */
[----:B------:R-:W-:Y:S01]  /*03a0*/  FFMA R7, R11, -0.5, R10 ;  /* 0xbf0000000b077823 */ /* 0x000fe2000000000a */
[----:B------:R-:W-:Y:S01]  /*03b0*/  FMUL R0, R0, 100 ;  /* 0x42c8000000007820 */ /* 0x000fe20000400000 */
[----:B------:R-:W-:Y:S01]  /*03c0*/  BSSY.RECONVERGENT B0, `(.L_x_15) ;  /* 0x000002e000007945 */ /* 0x000fe20003800200 */
[----:B------:R-:W-:Y:S01]  /*03d0*/  PRMT R13, R8, 0x5410, R13 ;  /* 0x00005410080d7816 */ /* 0x000fe2000000000d */
[----:B------:R-:W-:-:S03]  /*03e0*/  IMAD.MOV.U32 R8, RZ, RZ, 0xffff ;  /* 0x0000ffffff087424 */ /* 0x000fc600078e00ff */
[----:B------:R-:W1:Y:S02]  /*03f0*/  F2I.TRUNC.NTZ R0, R0 ;  /* 0x0000000000007305 */ /* 0x000e64000020f100 */
[----:B------:R-:W-:Y:S01]  /*0400*/  PRMT R6, R6, 0x5410, R8 ;  /* 0x0000541006067816 */ /* 0x000fe20000000008 */
[----:B0-----:R-:W-:-:S04]  /*0410*/  IMAD.WIDE R2, R9, 0x54, R2 ;  /* 0x0000005409027825 */ /* 0x001fc800078e0202 */
[----:B------:R-:W-:Y:S01]  /*0420*/  FFMA R9, R5, -0.5, R4 ;  /* 0xbf00000005097823 */ /* 0x000fe20000000004 */
[----:B------:R-:W-:Y:S01]  /*0430*/  HFMA2 R4, -RZ, RZ, 0, 1.5199184417724609375e-05 ;  /* 0x000000ffff047431 */ /* 0x000fe200000001ff */
[----:B------:R0:W-:Y:S02]  /*0440*/  STG.E desc[UR4][R2.64+0xc], R11 ;  /* 0x00000c0b02007986 */ /* 0x0001e4000c101904 */
[----:B------:R-:W-:Y:S02]  /*0450*/  FADD R15, R9, -5 ;  /* 0xc0a00000090f7421 */ /* 0x000fe40000000000 */
[----:B------:R2:W-:Y:S04]  /*0460*/  STG.E desc[UR4][R2.64+0x10], R5 ;  /* 0x0000100502007986 */ /* 0x0005e8000c101904 */
[----:B------:R2:W-:Y:S01]  /*0470*/  STG.E desc[UR4][R2.64+0x4], R7 ;  /* 0x0000040702007986 */ /* 0x0005e2000c101904 */
[----:B0-----:R-:W-:-:S03]  /*0480*/  IMAD.MOV.U32 R11, RZ, RZ, 0x2 ;  /* 0x00000002ff0b7424 */ /* 0x001fc600078e00ff */
[----:B------:R2:W-:Y:S04]  /*0490*/  STG.E desc[UR4][R2.64+0x58], R7 ;  /* 0x0000580702007986 */ /* 0x0005e8000c101904 */
[----:B------:R2:W-:Y:S04]  /*04a0*/  STG.E desc[UR4][R2.64+0x8], R9 ;  /* 0x0000080902007986 */ /* 0x0005e8000c101904 */
[----:B------:R2:W-:Y:S04]  /*04b0*/  STG.E desc[UR4][R2.64+0x5c], R15 ;  /* 0x00005c0f02007986 */ /* 0x0005e8000c101904 */
[----:B------:R2:W-:Y:S04]  /*04c0*/  STG.E desc[UR4][R2.64+0x60], R6 ;  /* 0x0000600602007986 */ /* 0x0005e8000c101904 */
[----:B------:R2:W-:Y:S04]  /*04d0*/  STG.E desc[UR4][R2.64+0x54], R11 ;  /* 0x0000540b02007986 */ /* 0x0005e8000c101904 */
[----:B------:R2:W-:Y:S04]  /*04e0*/  STG.E.U16 desc[UR4][R2.64+0x64], R8 ;  /* 0x0000640802007986 */ /* 0x0005e8000c101504 */
[----:B------:R2:W-:Y:S04]  /*04f0*/  STG.E.U8 desc[UR4][R2.64+0x18], R4 ;  /* 0x0000180402007986 */ /* 0x0005e8000c101104 */
[----:B------:R2:W-:Y:S04]  /*0500*/  STG.E desc[UR4][R2.64+0x14], R13 ;  /* 0x0000140d02007986 */ /* 0x0005e8000c101904 */
[----:B------:R2:W-:Y:S01]  /*0510*/  STG.E desc[UR4][R2.64], RZ ;  /* 0x000000ff02007986 */ /* 0x0005e2000c101904 */
[----:B-1----:R-:W-:Y:S05]  /*0520*/  @P0 BRA `(.L_x_16) ;  /* 0x0000000000380947 */ /* 0x002fea0003800000 */
[----:B--2---:R-:W-:Y:S01]  /*0530*/  IMAD.MOV.U32 R4, RZ, RZ, 0x50 ;  /* 0x00000050ff047424 */ /* 0x004fe200078e00ff */
[----:B------:R-:W-:Y:S01]  /*0540*/  MOV R6, 0x6f ;  /* 0x0000006f00067802 */ /* 0x000fe20000000f00 */
[----:B------:R-:W-:Y:S01]  /*0550*/  IMAD.MOV.U32 R7, RZ, RZ, 0x6c ;  /* 0x0000006cff077424 */ /* 0x000fe200078e00ff */
[----:B------:R-:W-:Y:S01]  /*0560*/  MOV R9, 0x70 ;  /* 0x0000007000097802 */ /* 0x000fe20000000f00 */
[----:B------:R-:W-:Y:S01]  /*0570*/  IMAD.MOV.U32 R8, RZ, RZ, 0x79 ;  /* 0x00000079ff087424 */ /* 0x000fe200078e00ff */
[----:B------:R0:W-:Y:S01]  /*0580*/  STG.E.U8 desc[UR4][R2.64+0x66], R4 ;  /* 0x0000660402007986 */ /* 0x0001e2000c101104 */
[----:B------:R-:W-:Y:S02]  /*0590*/  IMAD.MOV.U32 R10, RZ, RZ, 0x20 ;  /* 0x00000020ff0a7424 */ /* 0x000fe400078e00ff */
[----:B------:R-:W-:Y:S01]  /*05a0*/  IMAD.MOV.U32 R5, RZ, RZ, 0x6 ;  /* 0x00000006ff057424 */ /* 0x000fe200078e00ff */
[----:B------:R0:W-:Y:S04]  /*05b0*/  STG.E.U8 desc[UR4][R2.64+0x67], R6 ;  /* 0x0000670602007986 */ /* 0x0001e8000c101104 */
[----:B------:R0:W-:Y:S04]  /*05c0*/  STG.E.U8 desc[UR4][R2.64+0x68], R7 ;  /* 0x0000680702007986 */ /* 0x0001e8000c101104 */
[----:B------:R0:W-:Y:S04]  /*05d0*/  STG.E.U8 desc[UR4][R2.64+0x69], R8 ;  /* 0x0000690802007986 */ /* 0x0001e8000c101104 */
[----:B------:R0:W-:Y:S04]  /*05e0*/  STG.E.U8 desc[UR4][R2.64+0x6a], R9 ;  /* 0x00006a0902007986 */ /* 0x0001e8000c101104 */
[----:B------:R0:W-:Y:S01]  /*05f0*/  STG.E.U8 desc[UR4][R2.64+0x6b], R10 ;  /* 0x00006b0a02007986 */ /* 0x0001e2000c101104 */
[----:B------:R-:W-:Y:S05]  /*0600*/  BRA `(.L_x_17) ;  /* 0x0000000000247947 */ /* 0x000fea0003800000 */
.L_x_16:
[----:B--2---:R-:W-:Y:S01]  /*0610*/  MOV R4, 0x4f ;  /* 0x0000004f00047802 */ /* 0x004fe20000000f00 */
[----:B------:R-:W-:Y:S01]  /*0620*/  IMAD.MOV.U32 R6, RZ, RZ, 0x62 ;  /* 0x00000062ff067424 */ /* 0x000fe200078e00ff */
[----:B------:R-:W-:Y:S01]  /*0630*/  MOV R8, 0x20 ;  /* 0x0000002000087802 */ /* 0x000fe20000000f00 */
[----:B------:R-:W-:Y:S02]  /*0640*/  IMAD.MOV.U32 R7, RZ, RZ, 0x6a ;  /* 0x0000006aff077424 */ /* 0x000fe400078e00ff */
[----:B------:R1:W-:Y:S01]  /*0650*/  STG.E.U8 desc[UR4][R2.64+0x66], R4 ;  /* 0x0000660402007986 */ /* 0x0003e2000c101104 */
[----:B------:R-:W-:-:S03]  /*0660*/  IMAD.MOV.U32 R5, RZ, RZ, 0x4 ;  /* 0x00000004ff057424 */ /* 0x000fc600078e00ff */
[----:B------:R1:W-:Y:S04]  /*0670*/  STG.E.U8 desc[UR4][R2.64+0x67], R6 ;  /* 0x0000670602007986 */ /* 0x0003e8000c101104 */
[----:B------:R1:W-:Y:S04]  /*0680*/  STG.E.U8 desc[UR4][R2.64+0x68], R7 ;  /* 0x0000680702007986 */ /* 0x0003e8000c101104 */
[----:B------:R1:W-:Y:S02]  /*0690*/  STG.E.U8 desc[UR4][R2.64+0x69], R8 ;  /* 0x0000690802007986 */ /* 0x0003e4000c101104 */
.L_x_17:
[----:B------:R-:W-:Y:S05]  /*06a0*/  BSYNC.RECONVERGENT B0 ;  /* 0x0000000000007941 */ /* 0x000fea0003800200 */
.L_x_15:
[----:B------:R-:W-:Y:S01]  /*06b0*/  ISETP.GE.AND P0, PT, R0, 0x64, PT ;  /* 0x000000640000780c */ /* 0x000fe20003f06270 */
[----:B------:R-:W-:-:S12]  /*06c0*/  BSSY.RECONVERGENT B0, `(.L_x_18) ;  /* 0x0000022000007945 */ /* 0x000fd80003800200 */
[----:B------:R-:W-:Y:S05]  /*06d0*/  @!P0 BRA `(.L_x_19) ;  /* 0x0000000000288947 */ /* 0x000fea0003800000 */
[----:B01----:R-:W-:Y:S01]  /*06e0*/  IADD3 R6, P0, PT, R2, R5, RZ ;  /* 0x0000000502067210 */ /* 0x003fe20007f1e0ff */
[----:B------:R-:W-:Y:S01]  /*06f0*/  IMAD.MOV.U32 R10, RZ, RZ, 0x30 ;  /* 0x00000030ff0a7424 */ /* 0x000fe200078e00ff */
[----:B------:R-:W-:Y:S01]  /*0700*/  MOV R8, 0x31 ;  /* 0x0000003100087802 */ /* 0x000fe20000000f00 */
[----:B------:R-:W-:Y:S01]  /*0710*/  IMAD.MOV.U32 R0, RZ, RZ, 0x30 ;  /* 0x00000030ff007424 */ /* 0x000fe200078e00ff */
[----:B------:R-:W-:Y:S01]  /*0720*/  IADD3.X R7, PT, PT, RZ, R3, RZ, P0, !PT ;  /* 0x00000003ff077210 */ /* 0x000fe200007fe4ff */
[----:B------:R-:W-:Y:S01]  /*0730*/  IMAD.MOV.U32 R4, RZ, RZ, 0x3 ;  /* 0x00000003ff047424 */ /* 0x000fe200078e00ff */
[----:B------:R-:W-:-:S03]  /*0740*/  IADD3 R9, PT, PT, R5, 0x2, RZ ;  /* 0x0000000205097810 */ /* 0x000fc60007ffe0ff */
[----:B------:R0:W-:Y:S04]  /*0750*/  STG.E.U8 desc[UR4][R6.64+0x66], R8 ;  /* 0x0000660806007986 */ /* 0x0001e8000c101104 */
[----:B------:R0:W-:Y:S01]  /*0760*/  STG.E.U8 desc[UR4][R6.64+0x67], R10 ;  /* 0x0000670a06007986 */ /* 0x0001e2000c101104 */
[----:B------:R-:W-:Y:S05]  /*0770*/  BRA `(.L_x_20) ;  /* 0x0000000000587947 */ /* 0x000fea0003800000 */
.L_x_19:
[----:B------:R-:W-:-:S13]  /*0780*/  ISETP.GE.AND P0, PT, R0, 0xa, PT ;  /* 0x0000000a0000780c */ /* 0x000fda0003f06270 */
[----:B------:R-:W-:Y:S05]  /*0790*/  @!P0 BRA `(.L_x_21) ;  /* 0x0000000000448947 */ /* 0x000fea0003800000 */
[----:B01----:R-:W-:Y:S02]  /*07a0*/  PRMT R4, R0, 0x9910, RZ ;  /* 0x0000991000047816 */ /* 0x003fe400000000ff */
[----:B------:R-:W-:-:S03]  /*07b0*/  IADD3 R6, P0, PT, R2, R5, RZ ;  /* 0x0000000502067210 */ /* 0x000fc60007f1e0ff */
[----:B------:R-:W-:Y:S01]  /*07c0*/  IMAD R4, R4, 0xcd, RZ ;  /* 0x000000cd04047824 */ /* 0x000fe200078e02ff */
[----:B------:R-:W-:-:S04]  /*07d0*/  IADD3.X R7, PT, PT, RZ, R3, RZ, P0, !PT ;  /* 0x00000003ff077210 */ /* 0x000fc800007fe4ff */
[----:B------:R-:W-:-:S04]  /*07e0*/  LOP3.LUT R4, R4, 0xffff, RZ, 0xc0, !PT ;  /* 0x0000ffff04047812 */ /* 0x000fc800078ec0ff */
[----:B------:R-:W-:-:S04]  /*07f0*/  SHF.R.U32.HI R4, RZ, 0xb, R4 ;  /* 0x0000000bff047819 */ /* 0x000fc80000011604 */
[C---:B------:R-:W-:Y:S01]  /*0800*/  PRMT R8, R4.reuse, 0x9910, RZ ;  /* 0x0000991004087816 */ /* 0x040fe200000000ff */
[----:B------:R-:W-:-:S04]  /*0810*/  VIADD R11, R4, 0x30 ;  /* 0x00000030040b7836 */ /* 0x000fc80000000000 */
[----:B------:R-:W-:Y:S01]  /*0820*/  IMAD R4, R8, 0xa, RZ ;  /* 0x0000000a08047824 */ /* 0x000fe200078e02ff */
[----:B------:R1:W-:Y:S04]  /*0830*/  STG.E.U8 desc[UR4][R6.64+0x66], R11 ;  /* 0x0000660b06007986 */ /* 0x0003e8000c101104 */
[----:B------:R-:W-:-:S04]  /*0840*/  IADD3 R4, PT, PT, RZ, -R4, RZ ;  /* 0x80000004ff047210 */ /* 0x000fc80007ffe0ff */
[----:B------:R-:W-:Y:S01]  /*0850*/  PRMT R9, R4, 0x7710, RZ ;  /* 0x0000771004097816 */ /* 0x000fe200000000ff */
[----:B------:R-:W-:-:S04]  /*0860*/  IMAD.MOV.U32 R4, RZ, RZ, 0x2 ;  /* 0x00000002ff047424 */ /* 0x000fc800078e00ff */
[----:B------:R-:W-:Y:S01]  /*0870*/  IMAD.IADD R0, R0, 0x1, R9 ;  /* 0x0000000100007824 */ /* 0x000fe200078e0209 */
[----:B------:R-:W-:-:S04]  /*0880*/  IADD3 R9, PT, PT, R5, 0x1, RZ ;  /* 0x0000000105097810 */ /* 0x000fc80007ffe0ff */
[----:B------:R-:W-:Y:S01]  /*0890*/  LOP3.LUT R0, R0, 0x30, RZ, 0xfc, !PT ;  /* 0x0000003000007812 */ /* 0x000fe200078efcff */
[----:B-1----:R-:W-:Y:S06]  /*08a0*/  BRA `(.L_x_20) ;  /* 0x00000000000c7947 */ /* 0x002fec0003800000 */
.L_x_21:
[----:B------:R-:W-:Y:S01]  /*08b0*/  IADD3 R0, PT, PT, R0, 0x30, RZ ;  /* 0x0000003000007810 */ /* 0x000fe20007ffe0ff */
[----:B01----:R-:W-:Y:S01]  /*08c0*/  IMAD.MOV.U32 R4, RZ, RZ, 0x1 ;  /* 0x00000001ff047424 */ /* 0x003fe200078e00ff */
[----:B------:R-:W-:-:S07]  /*08d0*/  MOV R9, R5 ;  /* 0x0000000500097202 */ /* 0x000fce0000000f00 */
.L_x_20:
[----:B------:R-:W-:Y:S05]  /*08e0*/  BSYNC.RECONVERGENT B0 ;  /* 0x0000000000007941 */ /* 0x000fea0003800200 */
.L_x_18:
[----:B------:R-:W-:Y:S01]  /*08f0*/  IMAD.IADD R5, R4, 0x1, R5 ;  /* 0x0000000104057824 */ /* 0x000fe200078e0205 */
[----:B------:R-:W-:Y:S01]  /*0900*/  IADD3 R4, P0, PT, R2, R9, RZ ;  /* 0x0000000902047210 */ /* 0x000fe20007f1e0ff */
[----:B0-----:R-:W-:-:S03]  /*0910*/  HFMA2 R6, -RZ, RZ, 0, 2.205371856689453125e-06 ;  /* 0x00000025ff067431 */ /* 0x001fc600000001ff */
[----:B------:R-:W-:Y:S01]  /*0920*/  IADD3 R2, P1, PT, R2, R5, RZ ;  /* 0x0000000502027210 */ /* 0x000fe20007f3e0ff */
[----:B------:R-:W-:-:S03]  /*0930*/  IMAD.X R5, RZ, RZ, R3, P0 ;  /* 0x000000ffff057224 */ /* 0x000fc600000e0603 */
[----:B------:R-:W-:Y:S02]  /*0940*/  IADD3.X R3, PT, PT, RZ, R3, RZ, P1, !PT ;  /* 0x00000003ff037210 */ /* 0x000fe40000ffe4ff */
[----:B------:R-:W-:Y:S04]  /*0950*/  STG.E.U8 desc[UR4][R4.64+0x66], R0 ;  /* 0x0000660004007986 */ /* 0x000fe8000c101104 */
[----:B------:R-:W-:Y:S04]  /*0960*/  STG.E.U8 desc[UR4][R2.64+0x66], R6 ;  /* 0x0000660602007986 */ /* 0x000fe8000c101104 */
[----:B------:R-:W-:Y:S01]  /*0970*/  STG.E.U8 desc[UR4][R2.64+0x67], RZ ;  /* 0x000067ff02007986 */ /* 0x000fe2000c101104 */
[----:B------:R-:W-:Y:S05]  /*0980*/  EXIT ;  /* 0x000000000000794d */ /* 0x000fea0003800000 */
.L_x_22:
        /* <DEDUP_REMOVED lines=15> */
.L_x_26:


//--------------------- .text._Z24unpack_detections_kernelPK9DetectionPfS2_Pii --------------------------
	.section	.text._Z24unpack_detections_kernelPK9DetectionPfS2_Pii,"ax",@progbits
	.align	128
        .global         _Z24unpack_detections_kernelPK9DetectionPfS2_Pii
        .type           _Z24unpack_detections_kernelPK9DetectionPfS2_Pii,@function
        .size           _Z24unpack_detections_kernelPK9DetectionPfS2_Pii,(.L_x_27 - _Z24unpack_detections_kernelPK9DetectionPfS2_Pii)
        .other          _Z24unpack_detections_kernelPK9DetectionPfS2_Pii,@"STO_CUDA_ENTRY STV_DEFAULT"
_Z24unpack_detections_kernelPK9DetectionPfS2_Pii:
.text._Z24unpack_detections_kernelPK9DetectionPfS2_Pii:
        /* <DEDUP_REMOVED lines=9> */
[----:B------:R-:W1:Y:S07]  /*0090*/  LDCU.64 UR4, c[0x0][0x358] ;  /* 0x00006b00ff0477ac */ /* 0x000e6e0008000a00 */
[----:B------:R-:W2:Y:S01]  /*00a0*/  LDC.64 R4, c[0x0][0x388] ;  /* 0x0000e200ff047b82 */ /* 0x000ea20000000a00 */
[----:B0-----:R-:W-:-:S05]  /*00b0*/  IMAD.WIDE R2, R11, 0x20, R2 ;  /* 0x000000200b027825 */ /* 0x001fca00078e0202 */
[----:B-1----:R-:W3:Y:S01]  /*00c0*/  LDG.E R9, desc[UR4][R2.64] ;  /* 0x0000000402097981 */ /* 0x002ee2000c1e1900 */
[----:B------:R-:W-:-:S05]  /*00d0*/  SHF.L.U32 R7, R11, 0x2, RZ ;  /* 0x000000020b077819 */ /* 0x000fca00000006ff */
[----:B--2---:R-:W-:Y:S02]  /*00e0*/  IMAD.WIDE R4, R7, 0x4, R4 ;  /* 0x0000000407047825 */ /* 0x004fe400078e0204 */
[----:B------:R-:W0:Y:S03]  /*00f0*/  LDC.64 R6, c[0x0][0x390] ;  /* 0x0000e400ff067b82 */ /* 0x000e260000000a00 */
[----:B---3--:R1:W-:Y:S04]  /*0100*/  STG.E desc[UR4][R4.64], R9 ;  /* 0x0000000904007986 */ /* 0x0083e8000c101904 */
[----:B------:R-:W2:Y:S01]  /*0110*/  LDG.E R13, desc[UR4][R2.64+0x4] ;  /* 0x00000404020d7981 */ /* 0x000ea2000c1e1900 */
[C---:B0-----:R-:W-:Y:S01]  /*0120*/  IMAD.WIDE R6, R11.reuse, 0x4, R6 ;  /* 0x000000040b067825 */ /* 0x041fe200078e0206 */
[----:B-1----:R-:W0:Y:S02]  /*0130*/  LDC.64 R8, c[0x0][0x398] ;  /* 0x0000e600ff087b82 */ /* 0x002e240000000a00 */
[----:B--2---:R-:W-:Y:S04]  /*0140*/  STG.E desc[UR4][R4.64+0x4], R13 ;  /* 0x0000040d04007986 */ /* 0x004fe8000c101904 */
[----:B------:R-:W2:Y:S04]  /*0150*/  LDG.E R15, desc[UR4][R2.64+0x8] ;  /* 0x00000804020f7981 */ /* 0x000ea8000c1e1900 */
[----:B--2---:R-:W-:Y:S04]  /*0160*/  STG.E desc[UR4][R4.64+0x8], R15 ;  /* 0x0000080f04007986 */ /* 0x004fe8000c101904 */
[----:B------:R-:W2:Y:S04]  /*0170*/  LDG.E R17, desc[UR4][R2.64+0xc] ;  /* 0x00000c0402117981 */ /* 0x000ea8000c1e1900 */
[----:B--2---:R-:W-:Y:S04]  /*0180*/  STG.E desc[UR4][R4.64+0xc], R17 ;  /* 0x00000c1104007986 */ /* 0x004fe8000c101904 */
[----:B------:R-:W2:Y:S01]  /*0190*/  LDG.E R19, desc[UR4][R2.64+0x10] ;  /* 0x0000100402137981 */ /* 0x000ea2000c1e1900 */
[----:B0-----:R-:W-:-:S03]  /*01a0*/  IMAD.WIDE R8, R11, 0x4, R8 ;  /* 0x000000040b087825 */ /* 0x001fc600078e0208 */
[----:B--2---:R-:W-:Y:S04]  /*01b0*/  STG.E desc[UR4][R6.64], R19 ;  /* 0x0000001306007986 */ /* 0x004fe8000c101904 */
[----:B------:R-:W2:Y:S04]  /*01c0*/  LDG.E R21, desc[UR4][R2.64+0x14] ;  /* 0x0000140402157981 */ /* 0x000ea8000c1e1900 */
[----:B--2---:R-:W-:Y:S01]  /*01d0*/  STG.E desc[UR4][R8.64], R21 ;  /* 0x0000001508007986 */ /* 0x004fe2000c101904 */
[----:B------:R-:W-:Y:S05]  /*01e0*/  EXIT ;  /* 0x000000000000794d */ /* 0x000fea0003800000 */
.L_x_23:
        /* <DEDUP_REMOVED lines=9> */
.L_x_27:


//--------------------- .nv.shared._Z30generate_confidence_bar_kernelPKfiP14GpuDrawCommandPiiii --------------------------
	.section	.nv.shared._Z30generate_confidence_bar_kernelPKfiP14GpuDrawCommandPiiii,"aw",@nobits
	.sectionflags	@""
	.align	4
.nv.shared._Z30generate_confidence_bar_kernelPKfiP14GpuDrawCommandPiiii:
	.zero		1028


//--------------------- .nv.shared.reserved.0     --------------------------
	.section	.nv.shared.reserved.0,"aw",@nobits
	.weak		__nv_reservedSMEM_offset_0_alias
	.size		__nv_reservedSMEM_offset_0_alias, 0, 64
	.other		__nv_reservedSMEM_offset_0_alias,@"STO_CUDA_RESERVED_SHARED STV_DEFAULT"
__nv_reservedSMEM_offset_0_alias:
	.zero		0
	.zero		64


//--------------------- .nv.constant0._Z30generate_confidence_bar_kernelPKfiP14GpuDrawCommandPiiii --------------------------
	.section	.nv.constant0._Z30generate_confidence_bar_kernelPKfiP14GpuDrawCommandPiiii,"a",@progbits
	.sectionflags	@""
	.align	4
.nv.constant0._Z30generate_confidence_bar_kernelPKfiP14GpuDrawCommandPiiii:
	.zero		940


//--------------------- .nv.constant0._Z23generate_overlay_kernelPKfS0_PKiP14GpuDrawCommandPiiiifi --------------------------
	.section	.nv.constant0._Z23generate_overlay_kernelPKfS0_PKiP14GpuDrawCommandPiiiifi,"a",@progbits
	.sectionflags	@""
	.align	4
.nv.constant0._Z23generate_overlay_kernelPKfS0_PKiP14GpuDrawCommandPiiiifi:
	.zero		956


//--------------------- .nv.constant0._Z24unpack_detections_kernelPK9DetectionPfS2_Pii --------------------------
	.section	.nv.constant0._Z24unpack_detections_kernelPK9DetectionPfS2_Pii,"a",@progbits
	.sectionflags	@""
	.align	4
.nv.constant0._Z24unpack_detections_kernelPK9DetectionPfS2_Pii:
	.zero		932


//--------------------- SYMBOLS --------------------------

	.type		.nv.reservedSmem.offset0,@object
	.size		.nv.reservedSmem.offset0,0x4
	.type		.nv.reservedSmem.cap,@object
	.size		.nv.reservedSmem.cap,0x4
